//
// Generated by NVIDIA NVVM Compiler
//
// Compiler Build ID: CL-36424714
// Cuda compilation tools, release 13.0, V13.0.88
// Based on NVVM 20.0.0
//

.version 9.0
.target sm_100
.address_size 64

	// .globl	_Z20map_print_i32_kernelPKii
.extern .func  (.param .b32 func_retval0) vprintf
(
	.param .b64 vprintf_param_0,
	.param .b64 vprintf_param_1
)
;
// _ZZ21map_cast_u8_to_f32_vsPKjiPfiE5cache has been demoted
// _ZZ23map_cast_u8_to_f32_vs_nPKjiPfiE5cache has been demoted
.global .align 1 .b8 $str[23] = {68, 69, 66, 85, 71, 58, 32, 112, 114, 105, 110, 116, 58, 32, 91, 37, 100, 93, 32, 37, 100, 10};
.global .align 1 .b8 $str$1[23] = {68, 69, 66, 85, 71, 58, 32, 112, 114, 105, 110, 116, 58, 32, 91, 37, 100, 93, 32, 37, 103, 10};

.visible .entry _Z20map_print_i32_kernelPKii(
	.param .u64 .ptr .align 1 _Z20map_print_i32_kernelPKii_param_0,
	.param .u32 _Z20map_print_i32_kernelPKii_param_1
)
{
	.local .align 8 .b8 	__local_depot0[8];
	.reg .b64 	%SP;
	.reg .b64 	%SPL;
	.reg .pred 	%p<2>;
	.reg .b32 	%r<9>;
	.reg .b64 	%rd<9>;

	mov.u64 	%SPL, __local_depot0;
	cvta.local.u64 	%SP, %SPL;
	ld.param.u64 	%rd1, [_Z20map_print_i32_kernelPKii_param_0];
	ld.param.u32 	%r2, [_Z20map_print_i32_kernelPKii_param_1];
	mov.u32 	%r3, %tid.x;
	mov.u32 	%r4, %ctaid.x;
	mov.u32 	%r5, %ntid.x;
	mad.lo.s32 	%r1, %r4, %r5, %r3;
	setp.ge.s32 	%p1, %r1, %r2;
	@%p1 bra 	$L__BB0_2;
	add.u64 	%rd2, %SP, 0;
	add.u64 	%rd3, %SPL, 0;
	cvta.to.global.u64 	%rd4, %rd1;
	mul.wide.s32 	%rd5, %r1, 4;
	add.s64 	%rd6, %rd4, %rd5;
	ld.global.u32 	%r6, [%rd6];
	st.local.v2.u32 	[%rd3], {%r1, %r6};
	mov.u64 	%rd7, $str;
	cvta.global.u64 	%rd8, %rd7;
	{ // callseq 0, 0
	.param .b64 param0;
	st.param.b64 	[param0], %rd8;
	.param .b64 param1;
	st.param.b64 	[param1], %rd2;
	.param .b32 retval0;
	call.uni (retval0), 
	vprintf, 
	(
	param0, 
	param1
	);
	ld.param.b32 	%r7, [retval0];
	} // callseq 0
$L__BB0_2:
	ret;

}
	// .globl	_Z20map_print_f32_kernelPKfi
.visible .entry _Z20map_print_f32_kernelPKfi(
	.param .u64 .ptr .align 1 _Z20map_print_f32_kernelPKfi_param_0,
	.param .u32 _Z20map_print_f32_kernelPKfi_param_1
)
{
	.local .align 16 .b8 	__local_depot1[16];
	.reg .b64 	%SP;
	.reg .b64 	%SPL;
	.reg .pred 	%p<2>;
	.reg .b32 	%r<8>;
	.reg .b32 	%f<2>;
	.reg .b64 	%rd<9>;
	.reg .b64 	%fd<2>;

	mov.u64 	%SPL, __local_depot1;
	cvta.local.u64 	%SP, %SPL;
	ld.param.u64 	%rd1, [_Z20map_print_f32_kernelPKfi_param_0];
	ld.param.u32 	%r2, [_Z20map_print_f32_kernelPKfi_param_1];
	mov.u32 	%r3, %tid.x;
	mov.u32 	%r4, %ctaid.x;
	mov.u32 	%r5, %ntid.x;
	mad.lo.s32 	%r1, %r4, %r5, %r3;
	setp.ge.s32 	%p1, %r1, %r2;
	@%p1 bra 	$L__BB1_2;
	add.u64 	%rd2, %SP, 0;
	add.u64 	%rd3, %SPL, 0;
	cvta.to.global.u64 	%rd4, %rd1;
	mul.wide.s32 	%rd5, %r1, 4;
	add.s64 	%rd6, %rd4, %rd5;
	ld.global.f32 	%f1, [%rd6];
	cvt.f64.f32 	%fd1, %f1;
	st.local.u32 	[%rd3], %r1;
	st.local.f64 	[%rd3+8], %fd1;
	mov.u64 	%rd7, $str$1;
	cvta.global.u64 	%rd8, %rd7;
	{ // callseq 1, 0
	.param .b64 param0;
	st.param.b64 	[param0], %rd8;
	.param .b64 param1;
	st.param.b64 	[param1], %rd2;
	.param .b32 retval0;
	call.uni (retval0), 
	vprintf, 
	(
	param0, 
	param1
	);
	ld.param.b32 	%r6, [retval0];
	} // callseq 1
$L__BB1_2:
	ret;

}
	// .globl	_Z27map_set_constant_i32_kernelPiii
.visible .entry _Z27map_set_constant_i32_kernelPiii(
	.param .u64 .ptr .align 1 _Z27map_set_constant_i32_kernelPiii_param_0,
	.param .u32 _Z27map_set_constant_i32_kernelPiii_param_1,
	.param .u32 _Z27map_set_constant_i32_kernelPiii_param_2
)
{
	.reg .pred 	%p<2>;
	.reg .b32 	%r<7>;
	.reg .b64 	%rd<5>;

	ld.param.u64 	%rd1, [_Z27map_set_constant_i32_kernelPiii_param_0];
	ld.param.u32 	%r3, [_Z27map_set_constant_i32_kernelPiii_param_1];
	ld.param.u32 	%r2, [_Z27map_set_constant_i32_kernelPiii_param_2];
	mov.u32 	%r4, %tid.x;
	mov.u32 	%r5, %ctaid.x;
	mov.u32 	%r6, %ntid.x;
	mad.lo.s32 	%r1, %r5, %r6, %r4;
	setp.ge.s32 	%p1, %r1, %r3;
	@%p1 bra 	$L__BB2_2;
	cvta.to.global.u64 	%rd2, %rd1;
	mul.wide.s32 	%rd3, %r1, 4;
	add.s64 	%rd4, %rd2, %rd3;
	st.global.u32 	[%rd4], %r2;
$L__BB2_2:
	ret;

}
	// .globl	_Z27map_set_constant_f32_kernelPfif
.visible .entry _Z27map_set_constant_f32_kernelPfif(
	.param .u64 .ptr .align 1 _Z27map_set_constant_f32_kernelPfif_param_0,
	.param .u32 _Z27map_set_constant_f32_kernelPfif_param_1,
	.param .f32 _Z27map_set_constant_f32_kernelPfif_param_2
)
{
	.reg .pred 	%p<2>;
	.reg .b32 	%r<6>;
	.reg .b32 	%f<2>;
	.reg .b64 	%rd<5>;

	ld.param.u64 	%rd1, [_Z27map_set_constant_f32_kernelPfif_param_0];
	ld.param.u32 	%r2, [_Z27map_set_constant_f32_kernelPfif_param_1];
	ld.param.f32 	%f1, [_Z27map_set_constant_f32_kernelPfif_param_2];
	mov.u32 	%r3, %tid.x;
	mov.u32 	%r4, %ctaid.x;
	mov.u32 	%r5, %ntid.x;
	mad.lo.s32 	%r1, %r4, %r5, %r3;
	setp.ge.s32 	%p1, %r1, %r2;
	@%p1 bra 	$L__BB3_2;
	cvta.to.global.u64 	%rd2, %rd1;
	mul.wide.s32 	%rd3, %r1, 4;
	add.s64 	%rd4, %rd2, %rd3;
	st.global.f32 	[%rd4], %f1;
$L__BB3_2:
	ret;

}
	// .globl	_Z20map_cast_u8_to_f32_vPKjiPfi
.visible .entry _Z20map_cast_u8_to_f32_vPKjiPfi(
	.param .u64 .ptr .align 1 _Z20map_cast_u8_to_f32_vPKjiPfi_param_0,
	.param .u32 _Z20map_cast_u8_to_f32_vPKjiPfi_param_1,
	.param .u64 .ptr .align 1 _Z20map_cast_u8_to_f32_vPKjiPfi_param_2,
	.param .u32 _Z20map_cast_u8_to_f32_vPKjiPfi_param_3
)
{
	.reg .pred 	%p<6>;
	.reg .b32 	%r<18>;
	.reg .b32 	%f<5>;
	.reg .b64 	%rd<9>;

	ld.param.u64 	%rd2, [_Z20map_cast_u8_to_f32_vPKjiPfi_param_0];
	ld.param.u32 	%r5, [_Z20map_cast_u8_to_f32_vPKjiPfi_param_1];
	ld.param.u64 	%rd3, [_Z20map_cast_u8_to_f32_vPKjiPfi_param_2];
	ld.param.u32 	%r4, [_Z20map_cast_u8_to_f32_vPKjiPfi_param_3];
	mov.u32 	%r6, %tid.x;
	mov.u32 	%r7, %ctaid.x;
	mov.u32 	%r8, %ntid.x;
	mad.lo.s32 	%r1, %r7, %r8, %r6;
	shl.b32 	%r2, %r1, 2;
	setp.ge.s32 	%p1, %r1, %r5;
	@%p1 bra 	$L__BB4_9;
	cvta.to.global.u64 	%rd4, %rd3;
	cvta.to.global.u64 	%rd5, %rd2;
	mul.wide.s32 	%rd6, %r1, 4;
	add.s64 	%rd7, %rd5, %rd6;
	ld.global.u32 	%r3, [%rd7];
	setp.ge.s32 	%p2, %r2, %r4;
	mul.wide.s32 	%rd8, %r2, 4;
	add.s64 	%rd1, %rd4, %rd8;
	@%p2 bra 	$L__BB4_3;
	and.b32  	%r9, %r3, 255;
	cvt.rn.f32.u32 	%f1, %r9;
	st.global.f32 	[%rd1], %f1;
$L__BB4_3:
	add.s32 	%r10, %r2, 1;
	setp.ge.s32 	%p3, %r10, %r4;
	@%p3 bra 	$L__BB4_5;
	shr.u32 	%r11, %r3, 8;
	and.b32  	%r12, %r11, 255;
	cvt.rn.f32.u32 	%f2, %r12;
	st.global.f32 	[%rd1+4], %f2;
$L__BB4_5:
	add.s32 	%r13, %r2, 2;
	setp.ge.s32 	%p4, %r13, %r4;
	@%p4 bra 	$L__BB4_7;
	shr.u32 	%r14, %r3, 16;
	and.b32  	%r15, %r14, 255;
	cvt.rn.f32.u32 	%f3, %r15;
	st.global.f32 	[%rd1+8], %f3;
$L__BB4_7:
	add.s32 	%r16, %r2, 3;
	setp.ge.s32 	%p5, %r16, %r4;
	@%p5 bra 	$L__BB4_9;
	shr.u32 	%r17, %r3, 24;
	cvt.rn.f32.u32 	%f4, %r17;
	st.global.f32 	[%rd1+12], %f4;
$L__BB4_9:
	ret;

}
	// .globl	_Z21map_cast_u8_to_f32_vsPKjiPfi
.visible .entry _Z21map_cast_u8_to_f32_vsPKjiPfi(
	.param .u64 .ptr .align 1 _Z21map_cast_u8_to_f32_vsPKjiPfi_param_0,
	.param .u32 _Z21map_cast_u8_to_f32_vsPKjiPfi_param_1,
	.param .u64 .ptr .align 1 _Z21map_cast_u8_to_f32_vsPKjiPfi_param_2,
	.param .u32 _Z21map_cast_u8_to_f32_vsPKjiPfi_param_3
)
{
	.reg .pred 	%p<6>;
	.reg .b32 	%r<53>;
	.reg .b32 	%f<9>;
	.reg .b64 	%rd<9>;
	// demoted variable
	.shared .align 4 .b8 _ZZ21map_cast_u8_to_f32_vsPKjiPfiE5cache[16896];
	ld.param.u64 	%rd2, [_Z21map_cast_u8_to_f32_vsPKjiPfi_param_0];
	ld.param.u32 	%r5, [_Z21map_cast_u8_to_f32_vsPKjiPfi_param_1];
	ld.param.u64 	%rd3, [_Z21map_cast_u8_to_f32_vsPKjiPfi_param_2];
	ld.param.u32 	%r4, [_Z21map_cast_u8_to_f32_vsPKjiPfi_param_3];
	mov.u32 	%r1, %tid.x;
	mov.u32 	%r6, %ctaid.x;
	mov.u32 	%r7, %ntid.x;
	mul.lo.s32 	%r8, %r6, %r7;
	add.s32 	%r2, %r8, %r1;
	shl.b32 	%r9, %r8, 2;
	add.s32 	%r3, %r9, %r1;
	setp.ge.s32 	%p1, %r2, %r5;
	@%p1 bra 	$L__BB5_9;
	cvta.to.global.u64 	%rd4, %rd3;
	cvta.to.global.u64 	%rd5, %rd2;
	mul.wide.s32 	%rd6, %r2, 4;
	add.s64 	%rd7, %rd5, %rd6;
	ld.global.u32 	%r10, [%rd7];
	and.b32  	%r11, %r10, 255;
	cvt.rn.f32.u32 	%f1, %r11;
	shl.b32 	%r12, %r1, 2;
	shr.u32 	%r13, %r1, 3;
	add.s32 	%r14, %r12, %r13;
	shl.b32 	%r15, %r14, 2;
	mov.u32 	%r16, _ZZ21map_cast_u8_to_f32_vsPKjiPfiE5cache;
	add.s32 	%r17, %r16, %r15;
	st.shared.f32 	[%r17], %f1;
	shr.u32 	%r18, %r10, 8;
	and.b32  	%r19, %r18, 255;
	cvt.rn.f32.u32 	%f2, %r19;
	shr.u32 	%r20, %r12, 5;
	add.s32 	%r21, %r20, %r12;
	shl.b32 	%r22, %r21, 2;
	add.s32 	%r23, %r16, %r22;
	st.shared.f32 	[%r23+4], %f2;
	shr.u32 	%r24, %r10, 16;
	and.b32  	%r25, %r24, 255;
	cvt.rn.f32.u32 	%f3, %r25;
	st.shared.f32 	[%r23+8], %f3;
	shr.u32 	%r26, %r10, 24;
	cvt.rn.f32.u32 	%f4, %r26;
	st.shared.f32 	[%r23+12], %f4;
	bar.sync 	0;
	setp.ge.s32 	%p2, %r3, %r4;
	mul.wide.s32 	%rd8, %r3, 4;
	add.s64 	%rd1, %rd4, %rd8;
	@%p2 bra 	$L__BB5_3;
	shr.u32 	%r27, %r1, 5;
	add.s32 	%r28, %r27, %r1;
	shl.b32 	%r29, %r28, 2;
	add.s32 	%r31, %r16, %r29;
	ld.shared.f32 	%f5, [%r31];
	st.global.f32 	[%rd1], %f5;
$L__BB5_3:
	add.s32 	%r32, %r3, 1024;
	setp.ge.s32 	%p3, %r32, %r4;
	@%p3 bra 	$L__BB5_5;
	or.b32  	%r33, %r1, 1024;
	shr.u32 	%r34, %r33, 5;
	add.s32 	%r35, %r34, %r1;
	shl.b32 	%r36, %r35, 2;
	add.s32 	%r38, %r16, %r36;
	ld.shared.f32 	%f6, [%r38+4096];
	st.global.f32 	[%rd1+4096], %f6;
$L__BB5_5:
	add.s32 	%r39, %r3, 2048;
	setp.ge.s32 	%p4, %r39, %r4;
	@%p4 bra 	$L__BB5_7;
	or.b32  	%r40, %r1, 2048;
	shr.u32 	%r41, %r40, 5;
	add.s32 	%r42, %r41, %r1;
	shl.b32 	%r43, %r42, 2;
	add.s32 	%r45, %r16, %r43;
	ld.shared.f32 	%f7, [%r45+8192];
	st.global.f32 	[%rd1+8192], %f7;
$L__BB5_7:
	add.s32 	%r46, %r3, 3072;
	setp.ge.s32 	%p5, %r46, %r4;
	@%p5 bra 	$L__BB5_9;
	or.b32  	%r47, %r1, 3072;
	shr.u32 	%r48, %r47, 5;
	add.s32 	%r49, %r48, %r1;
	shl.b32 	%r50, %r49, 2;
	add.s32 	%r52, %r16, %r50;
	ld.shared.f32 	%f8, [%r52+12288];
	st.global.f32 	[%rd1+12288], %f8;
$L__BB5_9:
	ret;

}
	// .globl	_Z22map_cast_u8_to_f32_v_nPKjiPfi
.visible .entry _Z22map_cast_u8_to_f32_v_nPKjiPfi(
	.param .u64 .ptr .align 1 _Z22map_cast_u8_to_f32_v_nPKjiPfi_param_0,
	.param .u32 _Z22map_cast_u8_to_f32_v_nPKjiPfi_param_1,
	.param .u64 .ptr .align 1 _Z22map_cast_u8_to_f32_v_nPKjiPfi_param_2,
	.param .u32 _Z22map_cast_u8_to_f32_v_nPKjiPfi_param_3
)
{
	.reg .pred 	%p<6>;
	.reg .b32 	%r<18>;
	.reg .b32 	%f<9>;
	.reg .b64 	%rd<9>;

	ld.param.u64 	%rd2, [_Z22map_cast_u8_to_f32_v_nPKjiPfi_param_0];
	ld.param.u32 	%r5, [_Z22map_cast_u8_to_f32_v_nPKjiPfi_param_1];
	ld.param.u64 	%rd3, [_Z22map_cast_u8_to_f32_v_nPKjiPfi_param_2];
	ld.param.u32 	%r4, [_Z22map_cast_u8_to_f32_v_nPKjiPfi_param_3];
	mov.u32 	%r6, %tid.x;
	mov.u32 	%r7, %ctaid.x;
	mov.u32 	%r8, %ntid.x;
	mad.lo.s32 	%r1, %r7, %r8, %r6;
	shl.b32 	%r2, %r1, 2;
	setp.ge.s32 	%p1, %r1, %r5;
	@%p1 bra 	$L__BB6_9;
	cvta.to.global.u64 	%rd4, %rd3;
	cvta.to.global.u64 	%rd5, %rd2;
	mul.wide.s32 	%rd6, %r1, 4;
	add.s64 	%rd7, %rd5, %rd6;
	ld.global.u32 	%r3, [%rd7];
	setp.ge.s32 	%p2, %r2, %r4;
	mul.wide.s32 	%rd8, %r2, 4;
	add.s64 	%rd1, %rd4, %rd8;
	@%p2 bra 	$L__BB6_3;
	and.b32  	%r9, %r3, 255;
	cvt.rn.f32.u32 	%f1, %r9;
	div.rn.f32 	%f2, %f1, 0f437F0000;
	st.global.f32 	[%rd1], %f2;
$L__BB6_3:
	add.s32 	%r10, %r2, 1;
	setp.ge.s32 	%p3, %r10, %r4;
	@%p3 bra 	$L__BB6_5;
	shr.u32 	%r11, %r3, 8;
	and.b32  	%r12, %r11, 255;
	cvt.rn.f32.u32 	%f3, %r12;
	div.rn.f32 	%f4, %f3, 0f437F0000;
	st.global.f32 	[%rd1+4], %f4;
$L__BB6_5:
	add.s32 	%r13, %r2, 2;
	setp.ge.s32 	%p4, %r13, %r4;
	@%p4 bra 	$L__BB6_7;
	shr.u32 	%r14, %r3, 16;
	and.b32  	%r15, %r14, 255;
	cvt.rn.f32.u32 	%f5, %r15;
	div.rn.f32 	%f6, %f5, 0f437F0000;
	st.global.f32 	[%rd1+8], %f6;
$L__BB6_7:
	add.s32 	%r16, %r2, 3;
	setp.ge.s32 	%p5, %r16, %r4;
	@%p5 bra 	$L__BB6_9;
	shr.u32 	%r17, %r3, 24;
	cvt.rn.f32.u32 	%f7, %r17;
	div.rn.f32 	%f8, %f7, 0f437F0000;
	st.global.f32 	[%rd1+12], %f8;
$L__BB6_9:
	ret;

}
	// .globl	_Z23map_cast_u8_to_f32_vs_nPKjiPfi
.visible .entry _Z23map_cast_u8_to_f32_vs_nPKjiPfi(
	.param .u64 .ptr .align 1 _Z23map_cast_u8_to_f32_vs_nPKjiPfi_param_0,
	.param .u32 _Z23map_cast_u8_to_f32_vs_nPKjiPfi_param_1,
	.param .u64 .ptr .align 1 _Z23map_cast_u8_to_f32_vs_nPKjiPfi_param_2,
	.param .u32 _Z23map_cast_u8_to_f32_vs_nPKjiPfi_param_3
)
{
	.reg .pred 	%p<6>;
	.reg .b32 	%r<53>;
	.reg .b32 	%f<13>;
	.reg .b64 	%rd<9>;
	// demoted variable
	.shared .align 4 .b8 _ZZ23map_cast_u8_to_f32_vs_nPKjiPfiE5cache[16896];
	ld.param.u64 	%rd2, [_Z23map_cast_u8_to_f32_vs_nPKjiPfi_param_0];
	ld.param.u32 	%r5, [_Z23map_cast_u8_to_f32_vs_nPKjiPfi_param_1];
	ld.param.u64 	%rd3, [_Z23map_cast_u8_to_f32_vs_nPKjiPfi_param_2];
	ld.param.u32 	%r4, [_Z23map_cast_u8_to_f32_vs_nPKjiPfi_param_3];
	mov.u32 	%r1, %tid.x;
	mov.u32 	%r6, %ctaid.x;
	mov.u32 	%r7, %ntid.x;
	mul.lo.s32 	%r8, %r6, %r7;
	add.s32 	%r2, %r8, %r1;
	shl.b32 	%r9, %r8, 2;
	add.s32 	%r3, %r9, %r1;
	setp.ge.s32 	%p1, %r2, %r5;
	@%p1 bra 	$L__BB7_9;
	cvta.to.global.u64 	%rd4, %rd3;
	cvta.to.global.u64 	%rd5, %rd2;
	mul.wide.s32 	%rd6, %r2, 4;
	add.s64 	%rd7, %rd5, %rd6;
	ld.global.u32 	%r10, [%rd7];
	and.b32  	%r11, %r10, 255;
	cvt.rn.f32.u32 	%f1, %r11;
	div.rn.f32 	%f2, %f1, 0f437F0000;
	shl.b32 	%r12, %r1, 2;
	shr.u32 	%r13, %r1, 3;
	add.s32 	%r14, %r12, %r13;
	shl.b32 	%r15, %r14, 2;
	mov.u32 	%r16, _ZZ23map_cast_u8_to_f32_vs_nPKjiPfiE5cache;
	add.s32 	%r17, %r16, %r15;
	st.shared.f32 	[%r17], %f2;
	shr.u32 	%r18, %r10, 8;
	and.b32  	%r19, %r18, 255;
	cvt.rn.f32.u32 	%f3, %r19;
	div.rn.f32 	%f4, %f3, 0f437F0000;
	shr.u32 	%r20, %r12, 5;
	add.s32 	%r21, %r20, %r12;
	shl.b32 	%r22, %r21, 2;
	add.s32 	%r23, %r16, %r22;
	st.shared.f32 	[%r23+4], %f4;
	shr.u32 	%r24, %r10, 16;
	and.b32  	%r25, %r24, 255;
	cvt.rn.f32.u32 	%f5, %r25;
	div.rn.f32 	%f6, %f5, 0f437F0000;
	st.shared.f32 	[%r23+8], %f6;
	shr.u32 	%r26, %r10, 24;
	cvt.rn.f32.u32 	%f7, %r26;
	div.rn.f32 	%f8, %f7, 0f437F0000;
	st.shared.f32 	[%r23+12], %f8;
	bar.sync 	0;
	setp.ge.s32 	%p2, %r3, %r4;
	mul.wide.s32 	%rd8, %r3, 4;
	add.s64 	%rd1, %rd4, %rd8;
	@%p2 bra 	$L__BB7_3;
	shr.u32 	%r27, %r1, 5;
	add.s32 	%r28, %r27, %r1;
	shl.b32 	%r29, %r28, 2;
	add.s32 	%r31, %r16, %r29;
	ld.shared.f32 	%f9, [%r31];
	st.global.f32 	[%rd1], %f9;
$L__BB7_3:
	add.s32 	%r32, %r3, 1024;
	setp.ge.s32 	%p3, %r32, %r4;
	@%p3 bra 	$L__BB7_5;
	or.b32  	%r33, %r1, 1024;
	shr.u32 	%r34, %r33, 5;
	add.s32 	%r35, %r34, %r1;
	shl.b32 	%r36, %r35, 2;
	add.s32 	%r38, %r16, %r36;
	ld.shared.f32 	%f10, [%r38+4096];
	st.global.f32 	[%rd1+4096], %f10;
$L__BB7_5:
	add.s32 	%r39, %r3, 2048;
	setp.ge.s32 	%p4, %r39, %r4;
	@%p4 bra 	$L__BB7_7;
	or.b32  	%r40, %r1, 2048;
	shr.u32 	%r41, %r40, 5;
	add.s32 	%r42, %r41, %r1;
	shl.b32 	%r43, %r42, 2;
	add.s32 	%r45, %r16, %r43;
	ld.shared.f32 	%f11, [%r45+8192];
	st.global.f32 	[%rd1+8192], %f11;
$L__BB7_7:
	add.s32 	%r46, %r3, 3072;
	setp.ge.s32 	%p5, %r46, %r4;
	@%p5 bra 	$L__BB7_9;
	or.b32  	%r47, %r1, 3072;
	shr.u32 	%r48, %r47, 5;
	add.s32 	%r49, %r48, %r1;
	shl.b32 	%r50, %r49, 2;
	add.s32 	%r52, %r16, %r50;
	ld.shared.f32 	%f12, [%r52+12288];
	st.global.f32 	[%rd1+12288], %f12;
$L__BB7_9:
	ret;

}
	// .globl	_Z26map_cast_f16_to_f32_kernelPK6__halfiPf
.visible .entry _Z26map_cast_f16_to_f32_kernelPK6__halfiPf(
	.param .u64 .ptr .align 1 _Z26map_cast_f16_to_f32_kernelPK6__halfiPf_param_0,
	.param .u32 _Z26map_cast_f16_to_f32_kernelPK6__halfiPf_param_1,
	.param .u64 .ptr .align 1 _Z26map_cast_f16_to_f32_kernelPK6__halfiPf_param_2
)
{
	.reg .pred 	%p<2>;
	.reg .b16 	%rs<2>;
	.reg .b32 	%r<6>;
	.reg .b32 	%f<2>;
	.reg .b64 	%rd<9>;

	ld.param.u64 	%rd1, [_Z26map_cast_f16_to_f32_kernelPK6__halfiPf_param_0];
	ld.param.u32 	%r2, [_Z26map_cast_f16_to_f32_kernelPK6__halfiPf_param_1];
	ld.param.u64 	%rd2, [_Z26map_cast_f16_to_f32_kernelPK6__halfiPf_param_2];
	mov.u32 	%r3, %tid.x;
	mov.u32 	%r4, %ctaid.x;
	mov.u32 	%r5, %ntid.x;
	mad.lo.s32 	%r1, %r4, %r5, %r3;
	setp.ge.s32 	%p1, %r1, %r2;
	@%p1 bra 	$L__BB8_2;
	cvta.to.global.u64 	%rd3, %rd1;
	cvta.to.global.u64 	%rd4, %rd2;
	mul.wide.s32 	%rd5, %r1, 2;
	add.s64 	%rd6, %rd3, %rd5;
	ld.global.u16 	%rs1, [%rd6];
	// begin inline asm
	{  cvt.f32.f16 %f1, %rs1;}

	// end inline asm
	mul.wide.s32 	%rd7, %r1, 4;
	add.s64 	%rd8, %rd4, %rd7;
	st.global.f32 	[%rd8], %f1;
$L__BB8_2:
	ret;

}
	// .globl	_Z26map_cast_f32_to_f16_kernelPKfiP6__half
.visible .entry _Z26map_cast_f32_to_f16_kernelPKfiP6__half(
	.param .u64 .ptr .align 1 _Z26map_cast_f32_to_f16_kernelPKfiP6__half_param_0,
	.param .u32 _Z26map_cast_f32_to_f16_kernelPKfiP6__half_param_1,
	.param .u64 .ptr .align 1 _Z26map_cast_f32_to_f16_kernelPKfiP6__half_param_2
)
{
	.reg .pred 	%p<2>;
	.reg .b16 	%rs<2>;
	.reg .b32 	%r<6>;
	.reg .b32 	%f<2>;
	.reg .b64 	%rd<9>;

	ld.param.u64 	%rd1, [_Z26map_cast_f32_to_f16_kernelPKfiP6__half_param_0];
	ld.param.u32 	%r2, [_Z26map_cast_f32_to_f16_kernelPKfiP6__half_param_1];
	ld.param.u64 	%rd2, [_Z26map_cast_f32_to_f16_kernelPKfiP6__half_param_2];
	mov.u32 	%r3, %tid.x;
	mov.u32 	%r4, %ctaid.x;
	mov.u32 	%r5, %ntid.x;
	mad.lo.s32 	%r1, %r4, %r5, %r3;
	setp.ge.s32 	%p1, %r1, %r2;
	@%p1 bra 	$L__BB9_2;
	cvta.to.global.u64 	%rd3, %rd1;
	cvta.to.global.u64 	%rd4, %rd2;
	mul.wide.s32 	%rd5, %r1, 4;
	add.s64 	%rd6, %rd3, %rd5;
	ld.global.f32 	%f1, [%rd6];
	// begin inline asm
	{  cvt.rn.f16.f32 %rs1, %f1;}

	// end inline asm
	mul.wide.s32 	%rd7, %r1, 2;
	add.s64 	%rd8, %rd4, %rd7;
	st.global.u16 	[%rd8], %rs1;
$L__BB9_2:
	ret;

}
	// .globl	_Z18map_add_i32_kernelPKiiPi
.visible .entry _Z18map_add_i32_kernelPKiiPi(
	.param .u64 .ptr .align 1 _Z18map_add_i32_kernelPKiiPi_param_0,
	.param .u32 _Z18map_add_i32_kernelPKiiPi_param_1,
	.param .u64 .ptr .align 1 _Z18map_add_i32_kernelPKiiPi_param_2
)
{
	.reg .pred 	%p<2>;
	.reg .b32 	%r<9>;
	.reg .b64 	%rd<8>;

	ld.param.u64 	%rd1, [_Z18map_add_i32_kernelPKiiPi_param_0];
	ld.param.u32 	%r2, [_Z18map_add_i32_kernelPKiiPi_param_1];
	ld.param.u64 	%rd2, [_Z18map_add_i32_kernelPKiiPi_param_2];
	mov.u32 	%r3, %tid.x;
	mov.u32 	%r4, %ctaid.x;
	mov.u32 	%r5, %ntid.x;
	mad.lo.s32 	%r1, %r4, %r5, %r3;
	setp.ge.s32 	%p1, %r1, %r2;
	@%p1 bra 	$L__BB10_2;
	cvta.to.global.u64 	%rd3, %rd2;
	cvta.to.global.u64 	%rd4, %rd1;
	mul.wide.s32 	%rd5, %r1, 4;
	add.s64 	%rd6, %rd3, %rd5;
	ld.global.u32 	%r6, [%rd6];
	add.s64 	%rd7, %rd4, %rd5;
	ld.global.u32 	%r7, [%rd7];
	add.s32 	%r8, %r7, %r6;
	st.global.u32 	[%rd6], %r8;
$L__BB10_2:
	ret;

}
	// .globl	_Z18map_add_f32_kernelPKfiPf
.visible .entry _Z18map_add_f32_kernelPKfiPf(
	.param .u64 .ptr .align 1 _Z18map_add_f32_kernelPKfiPf_param_0,
	.param .u32 _Z18map_add_f32_kernelPKfiPf_param_1,
	.param .u64 .ptr .align 1 _Z18map_add_f32_kernelPKfiPf_param_2
)
{
	.reg .pred 	%p<2>;
	.reg .b32 	%r<6>;
	.reg .b32 	%f<4>;
	.reg .b64 	%rd<8>;

	ld.param.u64 	%rd1, [_Z18map_add_f32_kernelPKfiPf_param_0];
	ld.param.u32 	%r2, [_Z18map_add_f32_kernelPKfiPf_param_1];
	ld.param.u64 	%rd2, [_Z18map_add_f32_kernelPKfiPf_param_2];
	mov.u32 	%r3, %tid.x;
	mov.u32 	%r4, %ctaid.x;
	mov.u32 	%r5, %ntid.x;
	mad.lo.s32 	%r1, %r4, %r5, %r3;
	setp.ge.s32 	%p1, %r1, %r2;
	@%p1 bra 	$L__BB11_2;
	cvta.to.global.u64 	%rd3, %rd2;
	cvta.to.global.u64 	%rd4, %rd1;
	mul.wide.s32 	%rd5, %r1, 4;
	add.s64 	%rd6, %rd3, %rd5;
	ld.global.f32 	%f1, [%rd6];
	add.s64 	%rd7, %rd4, %rd5;
	ld.global.f32 	%f2, [%rd7];
	add.f32 	%f3, %f1, %f2;
	st.global.f32 	[%rd6], %f3;
$L__BB11_2:
	ret;

}
	// .globl	_Z18map_add_f16_as_f32PK6__halfiiPS_
.visible .entry _Z18map_add_f16_as_f32PK6__halfiiPS_(
	.param .u64 .ptr .align 1 _Z18map_add_f16_as_f32PK6__halfiiPS__param_0,
	.param .u32 _Z18map_add_f16_as_f32PK6__halfiiPS__param_1,
	.param .u32 _Z18map_add_f16_as_f32PK6__halfiiPS__param_2,
	.param .u64 .ptr .align 1 _Z18map_add_f16_as_f32PK6__halfiiPS__param_3
)
{
	.reg .pred 	%p<3>;
	.reg .b16 	%rs<4>;
	.reg .b32 	%r<14>;
	.reg .b32 	%f<10>;
	.reg .b64 	%rd<11>;

	ld.param.u64 	%rd3, [_Z18map_add_f16_as_f32PK6__halfiiPS__param_0];
	ld.param.u32 	%r3, [_Z18map_add_f16_as_f32PK6__halfiiPS__param_1];
	ld.param.u32 	%r4, [_Z18map_add_f16_as_f32PK6__halfiiPS__param_2];
	ld.param.u64 	%rd4, [_Z18map_add_f16_as_f32PK6__halfiiPS__param_3];
	cvta.to.global.u64 	%rd1, %rd4;
	cvta.to.global.u64 	%rd2, %rd3;
	mov.u32 	%r5, %tid.x;
	mov.u32 	%r6, %ctaid.x;
	mov.u32 	%r7, %ntid.x;
	mad.lo.s32 	%r1, %r6, %r7, %r5;
	setp.ge.s32 	%p1, %r1, %r4;
	@%p1 bra 	$L__BB12_4;
	shl.b32 	%r2, %r1, 1;
	or.b32  	%r8, %r2, 1;
	setp.ge.s32 	%p2, %r8, %r3;
	@%p2 bra 	$L__BB12_3;
	mul.wide.s32 	%rd8, %r1, 4;
	add.s64 	%rd9, %rd2, %rd8;
	ld.global.u32 	%r9, [%rd9];
	add.s64 	%rd10, %rd1, %rd8;
	ld.global.u32 	%r11, [%rd10];
	// begin inline asm
	{.reg .f16 low,high;
  mov.b32 {low,high},%r9;
  cvt.f32.f16 %f4, low;}

	// end inline asm
	// begin inline asm
	{.reg .f16 low,high;
  mov.b32 {low,high},%r9;
  cvt.f32.f16 %f5, high;}

	// end inline asm
	// begin inline asm
	{.reg .f16 low,high;
  mov.b32 {low,high},%r11;
  cvt.f32.f16 %f6, low;}

	// end inline asm
	// begin inline asm
	{.reg .f16 low,high;
  mov.b32 {low,high},%r11;
  cvt.f32.f16 %f7, high;}

	// end inline asm
	add.f32 	%f8, %f4, %f6;
	add.f32 	%f9, %f5, %f7;
	// begin inline asm
	{ cvt.rn.f16x2.f32 %r13, %f9, %f8; }

	// end inline asm
	st.global.u32 	[%rd10], %r13;
	bra.uni 	$L__BB12_4;
$L__BB12_3:
	mul.wide.s32 	%rd5, %r2, 2;
	add.s64 	%rd6, %rd2, %rd5;
	ld.global.u16 	%rs1, [%rd6];
	add.s64 	%rd7, %rd1, %rd5;
	ld.global.u16 	%rs2, [%rd7];
	// begin inline asm
	{  cvt.f32.f16 %f1, %rs1;}

	// end inline asm
	// begin inline asm
	{  cvt.f32.f16 %f2, %rs2;}

	// end inline asm
	add.f32 	%f3, %f1, %f2;
	// begin inline asm
	{  cvt.rn.f16.f32 %rs3, %f3;}

	// end inline asm
	st.global.u16 	[%rd7], %rs3;
$L__BB12_4:
	ret;

}


// ===== COMPILED SASS (sm_100) =====

	.target	sm_100

	.elftype	@"ET_EXEC"


//--------------------- .note.nv.tkinfo           --------------------------
	.section	.note.nv.tkinfo,"",@"SHT_NOTE"
	.sectionflags	@"SHF_NOTE_NV_TKINFO"
	.tkinfo
        /*0018*/ 	.word	0x00000002
        /*0030*/ 	.string	""
        /*0030*/ 	.string	"ptxas"
        /*0030*/ 	.string	"Cuda compilation tools, release 13.0, V13.0.88"
        /*0030*/ 	.string	"Build cuda_13.0.r13.0/compiler.36424714_0"
        /*0030*/ 	.string	"-arch sm_100 -m 64 "



//--------------------- .note.nv.cuinfo           --------------------------
	.section	.note.nv.cuinfo,"",@"SHT_NOTE"
	.sectionflags	@"SHF_NOTE_NV_CUINFO"
        /*0018*/ 	.short	0x0002
        /*001a*/ 	.short	0x0064
        /*001c*/ 	.short	0x0082
	.zero		2


//--------------------- .nv.info                  --------------------------
	.section	.nv.info,"",@"SHT_CUDA_INFO"
	.align	4


	//----- nvinfo : EIATTR_REGCOUNT
	.align		4
        /*0000*/ 	.byte	0x04, 0x2f
        /*0002*/ 	.short	(.L_3 - .L_2)
	.align		4
.L_2:
        /*0004*/ 	.word	index@(_Z20map_print_i32_kernelPKii)
        /*0008*/ 	.word	0x00000018


	//----- nvinfo : EIATTR_FRAME_SIZE
	.align		4
.L_3:
        /*000c*/ 	.byte	0x04, 0x11
        /*000e*/ 	.short	(.L_5 - .L_4)
	.align		4
.L_4:
        /*0010*/ 	.word	index@(_Z20map_print_i32_kernelPKii)
        /*0014*/ 	.word	0x00000008


	//----- nvinfo : EIATTR_REGCOUNT
	.align		4
.L_5:
        /*0018*/ 	.byte	0x04, 0x2f
        /*001a*/ 	.short	(.L_7 - .L_6)
	.align		4
.L_6:
        /*001c*/ 	.word	index@(_Z20map_print_f32_kernelPKfi)
        /*0020*/ 	.word	0x00000018


	//----- nvinfo : EIATTR_FRAME_SIZE
	.align		4
.L_7:
        /*0024*/ 	.byte	0x04, 0x11
        /*0026*/ 	.short	(.L_9 - .L_8)
	.align		4
.L_8:
        /*0028*/ 	.word	index@(_Z20map_print_f32_kernelPKfi)
        /*002c*/ 	.word	0x00000010


	//----- nvinfo : EIATTR_REGCOUNT
	.align		4
.L_9:
        /*0030*/ 	.byte	0x04, 0x2f
        /*0032*/ 	.short	(.L_11 - .L_10)
	.align		4
.L_10:
        /*0034*/ 	.word	index@(_Z27map_set_constant_i32_kernelPiii)
        /*0038*/ 	.word	0x0000000a


	//----- nvinfo : EIATTR_FRAME_SIZE
	.align		4
.L_11:
        /*003c*/ 	.byte	0x04, 0x11
        /*003e*/ 	.short	(.L_13 - .L_12)
	.align		4
.L_12:
        /*0040*/ 	.word	index@(_Z27map_set_constant_i32_kernelPiii)
        /*0044*/ 	.word	0x00000000


	//----- nvinfo : EIATTR_REGCOUNT
	.align		4
.L_13:
        /*0048*/ 	.byte	0x04, 0x2f
        /*004a*/ 	.short	(.L_15 - .L_14)
	.align		4
.L_14:
        /*004c*/ 	.word	index@(_Z27map_set_constant_f32_kernelPfif)
        /*0050*/ 	.word	0x0000000a


	//----- nvinfo : EIATTR_FRAME_SIZE
	.align		4
.L_15:
        /*0054*/ 	.byte	0x04, 0x11
        /*0056*/ 	.short	(.L_17 - .L_16)
	.align		4
.L_16:
        /*0058*/ 	.word	index@(_Z27map_set_constant_f32_kernelPfif)
        /*005c*/ 	.word	0x00000000


	//----- nvinfo : EIATTR_REGCOUNT
	.align		4
.L_17:
        /*0060*/ 	.byte	0x04, 0x2f
        /*0062*/ 	.short	(.L_19 - .L_18)
	.align		4
.L_18:
        /*0064*/ 	.word	index@(_Z20map_cast_u8_to_f32_vPKjiPfi)
        /*0068*/ 	.word	0x0000000c


	//----- nvinfo : EIATTR_FRAME_SIZE
	.align		4
.L_19:
        /*006c*/ 	.byte	0x04, 0x11
        /*006e*/ 	.short	(.L_21 - .L_20)
	.align		4
.L_20:
        /*0070*/ 	.word	index@(_Z20map_cast_u8_to_f32_vPKjiPfi)
        /*0074*/ 	.word	0x00000000


	//----- nvinfo : EIATTR_REGCOUNT
	.align		4
.L_21:
        /*0078*/ 	.byte	0x04, 0x2f
        /*007a*/ 	.short	(.L_23 - .L_22)
	.align		4
.L_22:
        /*007c*/ 	.word	index@(_Z21map_cast_u8_to_f32_vsPKjiPfi)
        /*0080*/ 	.word	0x00000011


	//----- nvinfo : EIATTR_FRAME_SIZE
	.align		4
.L_23:
        /*0084*/ 	.byte	0x04, 0x11
        /*0086*/ 	.short	(.L_25 - .L_24)
	.align		4
.L_24:
        /*0088*/ 	.word	index@(_Z21map_cast_u8_to_f32_vsPKjiPfi)
        /*008c*/ 	.word	0x00000000


	//----- nvinfo : EIATTR_REGCOUNT
	.align		4
.L_25:
        /*0090*/ 	.byte	0x04, 0x2f
        /*0092*/ 	.short	(.L_27 - .L_26)
	.align		4
.L_26:
        /*0094*/ 	.word	index@(_Z22map_cast_u8_to_f32_v_nPKjiPfi)
        /*0098*/ 	.word	0x00000013


	//----- nvinfo : EIATTR_FRAME_SIZE
	.align		4
.L_27:
        /*009c*/ 	.byte	0x04, 0x11
        /*009e*/ 	.short	(.L_29 - .L_28)
	.align		4
.L_28:
        /*00a0*/ 	.word	index@($__internal_1_$__cuda_sm3x_div_rn_noftz_f32_slowpath)
        /*00a4*/ 	.word	0x00000000


	//----- nvinfo : EIATTR_FRAME_SIZE
	.align		4
.L_29:
        /*00a8*/ 	.byte	0x04, 0x11
        /*00aa*/ 	.short	(.L_31 - .L_30)
	.align		4
.L_30:
        /*00ac*/ 	.word	index@(_Z22map_cast_u8_to_f32_v_nPKjiPfi)
        /*00b0*/ 	.word	0x00000000


	//----- nvinfo : EIATTR_REGCOUNT
	.align		4
.L_31:
        /*00b4*/ 	.byte	0x04, 0x2f
        /*00b6*/ 	.short	(.L_33 - .L_32)
	.align		4
.L_32:
        /*00b8*/ 	.word	index@(_Z23map_cast_u8_to_f32_vs_nPKjiPfi)
        /*00bc*/ 	.word	0x00000013


	//----- nvinfo : EIATTR_FRAME_SIZE
	.align		4
.L_33:
        /*00c0*/ 	.byte	0x04, 0x11
        /*00c2*/ 	.short	(.L_35 - .L_34)
	.align		4
.L_34:
        /*00c4*/ 	.word	index@($__internal_0_$__cuda_sm3x_div_rn_noftz_f32_slowpath)
        /*00c8*/ 	.word	0x00000000


	//----- nvinfo : EIATTR_FRAME_SIZE
	.align		4
.L_35:
        /*00cc*/ 	.byte	0x04, 0x11
        /*00ce*/ 	.short	(.L_37 - .L_36)
	.align		4
.L_36:
        /*00d0*/ 	.word	index@(_Z23map_cast_u8_to_f32_vs_nPKjiPfi)
        /*00d4*/ 	.word	0x00000000


	//----- nvinfo : EIATTR_REGCOUNT
	.align		4
.L_37:
        /*00d8*/ 	.byte	0x04, 0x2f
        /*00da*/ 	.short	(.L_39 - .L_38)
	.align		4
.L_38:
        /*00dc*/ 	.word	index@(_Z26map_cast_f16_to_f32_kernelPK6__halfiPf)
        /*00e0*/ 	.word	0x0000000a


	//----- nvinfo : EIATTR_FRAME_SIZE
	.align		4
.L_39:
        /*00e4*/ 	.byte	0x04, 0x11
        /*00e6*/ 	.short	(.L_41 - .L_40)
	.align		4
.L_40:
        /*00e8*/ 	.word	index@(_Z26map_cast_f16_to_f32_kernelPK6__halfiPf)
        /*00ec*/ 	.word	0x00000000


	//----- nvinfo : EIATTR_REGCOUNT
	.align		4
.L_41:
        /*00f0*/ 	.byte	0x04, 0x2f
        /*00f2*/ 	.short	(.L_43 - .L_42)
	.align		4
.L_42:
        /*00f4*/ 	.word	index@(_Z26map_cast_f32_to_f16_kernelPKfiP6__half)
        /*00f8*/ 	.word	0x0000000a


	//----- nvinfo : EIATTR_FRAME_SIZE
	.align		4
.L_43:
        /*00fc*/ 	.byte	0x04, 0x11
        /*00fe*/ 	.short	(.L_45 - .L_44)
	.align		4
.L_44:
        /*0100*/ 	.word	index@(_Z26map_cast_f32_to_f16_kernelPKfiP6__half)
        /*0104*/ 	.word	0x00000000


	//----- nvinfo : EIATTR_REGCOUNT
	.align		4
.L_45:
        /*0108*/ 	.byte	0x04, 0x2f
        /*010a*/ 	.short	(.L_47 - .L_46)
	.align		4
.L_46:
        /*010c*/ 	.word	index@(_Z18map_add_i32_kernelPKiiPi)
        /*0110*/ 	.word	0x0000000a


	//----- nvinfo : EIATTR_FRAME_SIZE
	.align		4
.L_47:
        /*0114*/ 	.byte	0x04, 0x11
        /*0116*/ 	.short	(.L_49 - .L_48)
	.align		4
.L_48:
        /*0118*/ 	.word	index@(_Z18map_add_i32_kernelPKiiPi)
        /*011c*/ 	.word	0x00000000


	//----- nvinfo : EIATTR_REGCOUNT
	.align		4
.L_49:
        /*0120*/ 	.byte	0x04, 0x2f
        /*0122*/ 	.short	(.L_51 - .L_50)
	.align		4
.L_50:
        /*0124*/ 	.word	index@(_Z18map_add_f32_kernelPKfiPf)
        /*0128*/ 	.word	0x0000000a


	//----- nvinfo : EIATTR_FRAME_SIZE
	.align		4
.L_51:
        /*012c*/ 	.byte	0x04, 0x11
        /*012e*/ 	.short	(.L_53 - .L_52)
	.align		4
.L_52:
        /*0130*/ 	.word	index@(_Z18map_add_f32_kernelPKfiPf)
        /*0134*/ 	.word	0x00000000


	//----- nvinfo : EIATTR_REGCOUNT
	.align		4
.L_53:
        /*0138*/ 	.byte	0x04, 0x2f
        /*013a*/ 	.short	(.L_55 - .L_54)
	.align		4
.L_54:
        /*013c*/ 	.word	index@(_Z18map_add_f16_as_f32PK6__halfiiPS_)
        /*0140*/ 	.word	0x0000000c


	//----- nvinfo : EIATTR_FRAME_SIZE
	.align		4
.L_55:
        /*0144*/ 	.byte	0x04, 0x11
        /*0146*/ 	.short	(.L_57 - .L_56)
	.align		4
.L_56:
        /*0148*/ 	.word	index@(_Z18map_add_f16_as_f32PK6__halfiiPS_)
        /*014c*/ 	.word	0x00000000


	//----- nvinfo : EIATTR_MIN_STACK_SIZE
	.align		4
.L_57:
        /*0150*/ 	.byte	0x04, 0x12
        /*0152*/ 	.short	(.L_59 - .L_58)
	.align		4
.L_58:
        /*0154*/ 	.word	index@(_Z18map_add_f16_as_f32PK6__halfiiPS_)
        /*0158*/ 	.word	0x00000000


	//----- nvinfo : EIATTR_MIN_STACK_SIZE
	.align		4
.L_59:
        /*015c*/ 	.byte	0x04, 0x12
        /*015e*/ 	.short	(.L_61 - .L_60)
	.align		4
.L_60:
        /*0160*/ 	.word	index@(_Z18map_add_f32_kernelPKfiPf)
        /*0164*/ 	.word	0x00000000


	//----- nvinfo : EIATTR_MIN_STACK_SIZE
	.align		4
.L_61:
        /*0168*/ 	.byte	0x04, 0x12
        /*016a*/ 	.short	(.L_63 - .L_62)
	.align		4
.L_62:
        /*016c*/ 	.word	index@(_Z18map_add_i32_kernelPKiiPi)
        /*0170*/ 	.word	0x00000000


	//----- nvinfo : EIATTR_MIN_STACK_SIZE
	.align		4
.L_63:
        /*0174*/ 	.byte	0x04, 0x12
        /*0176*/ 	.short	(.L_65 - .L_64)
	.align		4
.L_64:
        /*0178*/ 	.word	index@(_Z26map_cast_f32_to_f16_kernelPKfiP6__half)
        /*017c*/ 	.word	0x00000000


	//----- nvinfo : EIATTR_MIN_STACK_SIZE
	.align		4
.L_65:
        /*0180*/ 	.byte	0x04, 0x12
        /*0182*/ 	.short	(.L_67 - .L_66)
	.align		4
.L_66:
        /*0184*/ 	.word	index@(_Z26map_cast_f16_to_f32_kernelPK6__halfiPf)
        /*0188*/ 	.word	0x00000000


	//----- nvinfo : EIATTR_MIN_STACK_SIZE
	.align		4
.L_67:
        /*018c*/ 	.byte	0x04, 0x12
        /*018e*/ 	.short	(.L_69 - .L_68)
	.align		4
.L_68:
        /*0190*/ 	.word	index@(_Z23map_cast_u8_to_f32_vs_nPKjiPfi)
        /*0194*/ 	.word	0x00000000


	//----- nvinfo : EIATTR_MIN_STACK_SIZE
	.align		4
.L_69:
        /*0198*/ 	.byte	0x04, 0x12
        /*019a*/ 	.short	(.L_71 - .L_70)
	.align		4
.L_70:
        /*019c*/ 	.word	index@(_Z22map_cast_u8_to_f32_v_nPKjiPfi)
        /*01a0*/ 	.word	0x00000000


	//----- nvinfo : EIATTR_MIN_STACK_SIZE
	.align		4
.L_71:
        /*01a4*/ 	.byte	0x04, 0x12
        /*01a6*/ 	.short	(.L_73 - .L_72)
	.align		4
.L_72:
        /*01a8*/ 	.word	index@(_Z21map_cast_u8_to_f32_vsPKjiPfi)
        /*01ac*/ 	.word	0x00000000


	//----- nvinfo : EIATTR_MIN_STACK_SIZE
	.align		4
.L_73:
        /*01b0*/ 	.byte	0x04, 0x12
        /*01b2*/ 	.short	(.L_75 - .L_74)
	.align		4
.L_74:
        /*01b4*/ 	.word	index@(_Z20map_cast_u8_to_f32_vPKjiPfi)
        /*01b8*/ 	.word	0x00000000


	//----- nvinfo : EIATTR_MIN_STACK_SIZE
	.align		4
.L_75:
        /*01bc*/ 	.byte	0x04, 0x12
        /*01be*/ 	.short	(.L_77 - .L_76)
	.align		4
.L_76:
        /*01c0*/ 	.word	index@(_Z27map_set_constant_f32_kernelPfif)
        /*01c4*/ 	.word	0x00000000


	//----- nvinfo : EIATTR_MIN_STACK_SIZE
	.align		4
.L_77:
        /*01c8*/ 	.byte	0x04, 0x12
        /*01ca*/ 	.short	(.L_79 - .L_78)
	.align		4
.L_78:
        /*01cc*/ 	.word	index@(_Z27map_set_constant_i32_kernelPiii)
        /*01d0*/ 	.word	0x00000000


	//----- nvinfo : EIATTR_MIN_STACK_SIZE
	.align		4
.L_79:
        /*01d4*/ 	.byte	0x04, 0x12
        /*01d6*/ 	.short	(.L_81 - .L_80)
	.align		4
.L_80:
        /*01d8*/ 	.word	index@(_Z20map_print_f32_kernelPKfi)
        /*01dc*/ 	.word	0x00000010


	//----- nvinfo : EIATTR_MIN_STACK_SIZE
	.align		4
.L_81:
        /*01e0*/ 	.byte	0x04, 0x12
        /*01e2*/ 	.short	(.L_83 - .L_82)
	.align		4
.L_82:
        /*01e4*/ 	.word	index@(_Z20map_print_i32_kernelPKii)
        /*01e8*/ 	.word	0x00000008
.L_83:


//--------------------- .nv.compat                --------------------------
	.section	.nv.compat,"",@"SHT_CUDA_COMPAT_INFO"
	.align	4
        /*0000*/ 	.byte	0x02, 0x09, 0x00, 0x00, 0x02, 0x02, 0x01, 0x00, 0x02, 0x05, 0x05, 0x00, 0x03, 0x07, 0x01, 0x01
        /*0010*/ 	.byte	0x02, 0x03, 0x00, 0x00, 0x02, 0x06, 0x01, 0x00, 0x04, 0x0b, 0x08, 0x00, 0x01, 0x00, 0x00, 0x00
        /*0020*/ 	.byte	0x00, 0x00, 0x00, 0x00


//--------------------- .nv.info._Z18map_add_f16_as_f32PK6__halfiiPS_ --------------------------
	.section	.nv.info._Z18map_add_f16_as_f32PK6__halfiiPS_,"",@"SHT_CUDA_INFO"
	.sectionflags	@""
	.align	4


	//----- nvinfo : EIATTR_CUDA_API_VERSION
	.align		4
        /*0000*/ 	.byte	0x04, 0x37
        /*0002*/ 	.short	(.L_85 - .L_84)
.L_84:
        /*0004*/ 	.word	0x00000082


	//----- nvinfo : EIATTR_KPARAM_INFO
	.align		4
.L_85:
        /*0008*/ 	.byte	0x04, 0x17
        /*000a*/ 	.short	(.L_87 - .L_86)
.L_86:
        /*000c*/ 	.word	0x00000000
        /*0010*/ 	.short	0x0003
        /*0012*/ 	.short	0x0010
        /*0014*/ 	.byte	0x00, 0xf5, 0x21, 0x00


	//----- nvinfo : EIATTR_KPARAM_INFO
	.align		4
.L_87:
        /*0018*/ 	.byte	0x04, 0x17
        /*001a*/ 	.short	(.L_89 - .L_88)
.L_88:
        /*001c*/ 	.word	0x00000000
        /*0020*/ 	.short	0x0002
        /*0022*/ 	.short	0x000c
        /*0024*/ 	.byte	0x00, 0xf0, 0x11, 0x00


	//----- nvinfo : EIATTR_KPARAM_INFO
	.align		4
.L_89:
        /*0028*/ 	.byte	0x04, 0x17
        /*002a*/ 	.short	(.L_91 - .L_90)
.L_90:
        /*002c*/ 	.word	0x00000000
        /*0030*/ 	.short	0x0001
        /*0032*/ 	.short	0x0008
        /*0034*/ 	.byte	0x00, 0xf0, 0x11, 0x00


	//----- nvinfo : EIATTR_KPARAM_INFO
	.align		4
.L_91:
        /*0038*/ 	.byte	0x04, 0x17
        /*003a*/ 	.short	(.L_93 - .L_92)
.L_92:
        /*003c*/ 	.word	0x00000000
        /*0040*/ 	.short	0x0000
        /*0042*/ 	.short	0x0000
        /*0044*/ 	.byte	0x00, 0xf5, 0x21, 0x00


	//----- nvinfo : EIATTR_SPARSE_MMA_MASK
	.align		4
.L_93:
        /*0048*/ 	.byte	0x03, 0x50
        /*004a*/ 	.short	0x0000


	//----- nvinfo : EIATTR_MAXREG_COUNT
	.align		4
        /*004c*/ 	.byte	0x03, 0x1b
        /*004e*/ 	.short	0x00ff


	//----- nvinfo : EIATTR_MERCURY_ISA_VERSION
	.align		4
        /*0050*/ 	.byte	0x03, 0x5f
        /*0052*/ 	.short	0x0101


	//----- nvinfo : EIATTR_VRC_CTA_INIT_COUNT
	.align		4
        /*0054*/ 	.byte	0x02, 0x4a
	.zero		1
	.zero		1


	//----- nvinfo : EIATTR_EXIT_INSTR_OFFSETS
	.align		4
        /*0058*/ 	.byte	0x04, 0x1c
        /*005a*/ 	.short	(.L_95 - .L_94)


	//   ....[0]....
.L_94:
        /*005c*/ 	.word	0x00000070


	//   ....[1]....
        /*0060*/ 	.word	0x000001c0


	//   ....[2]....
        /*0064*/ 	.word	0x00000280


	//----- nvinfo : EIATTR_CRS_STACK_SIZE
	.align		4
.L_95:
        /*0068*/ 	.byte	0x04, 0x1e
        /*006a*/ 	.short	(.L_97 - .L_96)
.L_96:
        /*006c*/ 	.word	0x00000000


	//----- nvinfo : EIATTR_CBANK_PARAM_SIZE
	.align		4
.L_97:
        /*0070*/ 	.byte	0x03, 0x19
        /*0072*/ 	.short	0x0018


	//----- nvinfo : EIATTR_PARAM_CBANK
	.align		4
        /*0074*/ 	.byte	0x04, 0x0a
        /*0076*/ 	.short	(.L_99 - .L_98)
	.align		4
.L_98:
        /*0078*/ 	.word	index@(.nv.constant0._Z18map_add_f16_as_f32PK6__halfiiPS_)
        /*007c*/ 	.short	0x0380
        /*007e*/ 	.short	0x0018


	//----- nvinfo : EIATTR_SW_WAR
	.align		4
.L_99:
        /*0080*/ 	.byte	0x04, 0x36
        /*0082*/ 	.short	(.L_101 - .L_100)
.L_100:
        /*0084*/ 	.word	0x00000008
.L_101:


//--------------------- .nv.info._Z18map_add_f32_kernelPKfiPf --------------------------
	.section	.nv.info._Z18map_add_f32_kernelPKfiPf,"",@"SHT_CUDA_INFO"
	.sectionflags	@""
	.align	4


	//----- nvinfo : EIATTR_CUDA_API_VERSION
	.align		4
        /*0000*/ 	.byte	0x04, 0x37
        /*0002*/ 	.short	(.L_103 - .L_102)
.L_102:
        /*0004*/ 	.word	0x00000082


	//----- nvinfo : EIATTR_KPARAM_INFO
	.align		4
.L_103:
        /*0008*/ 	.byte	0x04, 0x17
        /*000a*/ 	.short	(.L_105 - .L_104)
.L_104:
        /*000c*/ 	.word	0x00000000
        /*0010*/ 	.short	0x0002
        /*0012*/ 	.short	0x0010
        /*0014*/ 	.byte	0x00, 0xf5, 0x21, 0x00


	//----- nvinfo : EIATTR_KPARAM_INFO
	.align		4
.L_105:
        /*0018*/ 	.byte	0x04, 0x17
        /*001a*/ 	.short	(.L_107 - .L_106)
.L_106:
        /*001c*/ 	.word	0x00000000
        /*0020*/ 	.short	0x0001
        /*0022*/ 	.short	0x0008
        /*0024*/ 	.byte	0x00, 0xf0, 0x11, 0x00


	//----- nvinfo : EIATTR_KPARAM_INFO
	.align		4
.L_107:
        /*0028*/ 	.byte	0x04, 0x17
        /*002a*/ 	.short	(.L_109 - .L_108)
.L_108:
        /*002c*/ 	.word	0x00000000
        /*0030*/ 	.short	0x0000
        /*0032*/ 	.short	0x0000
        /*0034*/ 	.byte	0x00, 0xf5, 0x21, 0x00


	//----- nvinfo : EIATTR_SPARSE_MMA_MASK
	.align		4
.L_109:
        /*0038*/ 	.byte	0x03, 0x50
        /*003a*/ 	.short	0x0000


	//----- nvinfo : EIATTR_MAXREG_COUNT
	.align		4
        /*003c*/ 	.byte	0x03, 0x1b
        /*003e*/ 	.short	0x00ff


	//----- nvinfo : EIATTR_MERCURY_ISA_VERSION
	.align		4
        /*0040*/ 	.byte	0x03, 0x5f
        /*0042*/ 	.short	0x0101


	//----- nvinfo : EIATTR_VRC_CTA_INIT_COUNT
	.align		4
        /*0044*/ 	.byte	0x02, 0x4a
	.zero		1
	.zero		1


	//----- nvinfo : EIATTR_EXIT_INSTR_OFFSETS
	.align		4
        /*0048*/ 	.byte	0x04, 0x1c
        /*004a*/ 	.short	(.L_111 - .L_110)


	//   ....[0]....
.L_110:
        /*004c*/ 	.word	0x00000070


	//   ....[1]....
        /*0050*/ 	.word	0x00000110


	//----- nvinfo : EIATTR_CBANK_PARAM_SIZE
	.align		4
.L_111:
        /*0054*/ 	.byte	0x03, 0x19
        /*0056*/ 	.short	0x0018


	//----- nvinfo : EIATTR_PARAM_CBANK
	.align		4
        /*0058*/ 	.byte	0x04, 0x0a
        /*005a*/ 	.short	(.L_113 - .L_112)
	.align		4
.L_112:
        /*005c*/ 	.word	index@(.nv.constant0._Z18map_add_f32_kernelPKfiPf)
        /*0060*/ 	.short	0x0380
        /*0062*/ 	.short	0x0018


	//----- nvinfo : EIATTR_SW_WAR
	.align		4
.L_113:
        /*0064*/ 	.byte	0x04, 0x36
        /*0066*/ 	.short	(.L_115 - .L_114)
.L_114:
        /*0068*/ 	.word	0x00000008
.L_115:


//--------------------- .nv.info._Z18map_add_i32_kernelPKiiPi --------------------------
	.section	.nv.info._Z18map_add_i32_kernelPKiiPi,"",@"SHT_CUDA_INFO"
	.sectionflags	@""
	.align	4


	//----- nvinfo : EIATTR_CUDA_API_VERSION
	.align		4
        /*0000*/ 	.byte	0x04, 0x37
        /*0002*/ 	.short	(.L_117 - .L_116)
.L_116:
        /*0004*/ 	.word	0x00000082


	//----- nvinfo : EIATTR_KPARAM_INFO
	.align		4
.L_117:
        /*0008*/ 	.byte	0x04, 0x17
        /*000a*/ 	.short	(.L_119 - .L_118)
.L_118:
        /*000c*/ 	.word	0x00000000
        /*0010*/ 	.short	0x0002
        /*0012*/ 	.short	0x0010
        /*0014*/ 	.byte	0x00, 0xf5, 0x21, 0x00


	//----- nvinfo : EIATTR_KPARAM_INFO
	.align		4
.L_119:
        /*0018*/ 	.byte	0x04, 0x17
        /*001a*/ 	.short	(.L_121 - .L_120)
.L_120:
        /*001c*/ 	.word	0x00000000
        /*0020*/ 	.short	0x0001
        /*0022*/ 	.short	0x0008
        /*0024*/ 	.byte	0x00, 0xf0, 0x11, 0x00


	//----- nvinfo : EIATTR_KPARAM_INFO
	.align		4
.L_121:
        /*0028*/ 	.byte	0x04, 0x17
        /*002a*/ 	.short	(.L_123 - .L_122)
.L_122:
        /*002c*/ 	.word	0x00000000
        /*0030*/ 	.short	0x0000
        /*0032*/ 	.short	0x0000
        /*0034*/ 	.byte	0x00, 0xf5, 0x21, 0x00


	//----- nvinfo : EIATTR_SPARSE_MMA_MASK
	.align		4
.L_123:
        /*0038*/ 	.byte	0x03, 0x50
        /*003a*/ 	.short	0x0000


	//----- nvinfo : EIATTR_MAXREG_COUNT
	.align		4
        /*003c*/ 	.byte	0x03, 0x1b
        /*003e*/ 	.short	0x00ff


	//----- nvinfo : EIATTR_MERCURY_ISA_VERSION
	.align		4
        /*0040*/ 	.byte	0x03, 0x5f
        /*0042*/ 	.short	0x0101


	//----- nvinfo : EIATTR_VRC_CTA_INIT_COUNT
	.align		4
        /*0044*/ 	.byte	0x02, 0x4a
	.zero		1
	.zero		1


	//----- nvinfo : EIATTR_EXIT_INSTR_OFFSETS
	.align		4
        /*0048*/ 	.byte	0x04, 0x1c
        /*004a*/ 	.short	(.L_125 - .L_124)


	//   ....[0]....
.L_124:
        /*004c*/ 	.word	0x00000070


	//   ....[1]....
        /*0050*/ 	.word	0x00000110


	//----- nvinfo : EIATTR_CBANK_PARAM_SIZE
	.align		4
.L_125:
        /*0054*/ 	.byte	0x03, 0x19
        /*0056*/ 	.short	0x0018


	//----- nvinfo : EIATTR_PARAM_CBANK
	.align		4
        /*0058*/ 	.byte	0x04, 0x0a
        /*005a*/ 	.short	(.L_127 - .L_126)
	.align		4
.L_126:
        /*005c*/ 	.word	index@(.nv.constant0._Z18map_add_i32_kernelPKiiPi)
        /*0060*/ 	.short	0x0380
        /*0062*/ 	.short	0x0018


	//----- nvinfo : EIATTR_SW_WAR
	.align		4
.L_127:
        /*0064*/ 	.byte	0x04, 0x36
        /*0066*/ 	.short	(.L_129 - .L_128)
.L_128:
        /*0068*/ 	.word	0x00000008
.L_129:


//--------------------- .nv.info._Z26map_cast_f32_to_f16_kernelPKfiP6__half --------------------------
	.section	.nv.info._Z26map_cast_f32_to_f16_kernelPKfiP6__half,"",@"SHT_CUDA_INFO"
	.sectionflags	@""
	.align	4


	//----- nvinfo : EIATTR_CUDA_API_VERSION
	.align		4
        /*0000*/ 	.byte	0x04, 0x37
        /*0002*/ 	.short	(.L_131 - .L_130)
.L_130:
        /*0004*/ 	.word	0x00000082


	//----- nvinfo : EIATTR_KPARAM_INFO
	.align		4
.L_131:
        /*0008*/ 	.byte	0x04, 0x17
        /*000a*/ 	.short	(.L_133 - .L_132)
.L_132:
        /*000c*/ 	.word	0x00000000
        /*0010*/ 	.short	0x0002
        /*0012*/ 	.short	0x0010
        /*0014*/ 	.byte	0x00, 0xf5, 0x21, 0x00


	//----- nvinfo : EIATTR_KPARAM_INFO
	.align		4
.L_133:
        /*0018*/ 	.byte	0x04, 0x17
        /*001a*/ 	.short	(.L_135 - .L_134)
.L_134:
        /*001c*/ 	.word	0x00000000
        /*0020*/ 	.short	0x0001
        /*0022*/ 	.short	0x0008
        /*0024*/ 	.byte	0x00, 0xf0, 0x11, 0x00


	//----- nvinfo : EIATTR_KPARAM_INFO
	.align		4
.L_135:
        /*0028*/ 	.byte	0x04, 0x17
        /*002a*/ 	.short	(.L_137 - .L_136)
.L_136:
        /*002c*/ 	.word	0x00000000
        /*0030*/ 	.short	0x0000
        /*0032*/ 	.short	0x0000
        /*0034*/ 	.byte	0x00, 0xf5, 0x21, 0x00


	//----- nvinfo : EIATTR_SPARSE_MMA_MASK
	.align		4
.L_137:
        /*0038*/ 	.byte	0x03, 0x50
        /*003a*/ 	.short	0x0000


	//----- nvinfo : EIATTR_MAXREG_COUNT
	.align		4
        /*003c*/ 	.byte	0x03, 0x1b
        /*003e*/ 	.short	0x00ff


	//----- nvinfo : EIATTR_MERCURY_ISA_VERSION
	.align		4
        /*0040*/ 	.byte	0x03, 0x5f
        /*0042*/ 	.short	0x0101


	//----- nvinfo : EIATTR_VRC_CTA_INIT_COUNT
	.align		4
        /*0044*/ 	.byte	0x02, 0x4a
	.zero		1
	.zero		1


	//----- nvinfo : EIATTR_EXIT_INSTR_OFFSETS
	.align		4
        /*0048*/ 	.byte	0x04, 0x1c
        /*004a*/ 	.short	(.L_139 - .L_138)


	//   ....[0]....
.L_138:
        /*004c*/ 	.word	0x00000070


	//   ....[1]....
        /*0050*/ 	.word	0x00000100


	//----- nvinfo : EIATTR_CBANK_PARAM_SIZE
	.align		4
.L_139:
        /*0054*/ 	.byte	0x03, 0x19
        /*0056*/ 	.short	0x0018


	//----- nvinfo : EIATTR_PARAM_CBANK
	.align		4
        /*0058*/ 	.byte	0x04, 0x0a
        /*005a*/ 	.short	(.L_141 - .L_140)
	.align		4
.L_140:
        /*005c*/ 	.word	index@(.nv.constant0._Z26map_cast_f32_to_f16_kernelPKfiP6__half)
        /*0060*/ 	.short	0x0380
        /*0062*/ 	.short	0x0018


	//----- nvinfo : EIATTR_SW_WAR
	.align		4
.L_141:
        /*0064*/ 	.byte	0x04, 0x36
        /*0066*/ 	.short	(.L_143 - .L_142)
.L_142:
        /*0068*/ 	.word	0x00000008
.L_143:


//--------------------- .nv.info._Z26map_cast_f16_to_f32_kernelPK6__halfiPf --------------------------
	.section	.nv.info._Z26map_cast_f16_to_f32_kernelPK6__halfiPf,"",@"SHT_CUDA_INFO"
	.sectionflags	@""
	.align	4


	//----- nvinfo : EIATTR_CUDA_API_VERSION
	.align		4
        /*0000*/ 	.byte	0x04, 0x37
        /*0002*/ 	.short	(.L_145 - .L_144)
.L_144:
        /*0004*/ 	.word	0x00000082


	//----- nvinfo : EIATTR_KPARAM_INFO
	.align		4
.L_145:
        /*0008*/ 	.byte	0x04, 0x17
        /*000a*/ 	.short	(.L_147 - .L_146)
.L_146:
        /*000c*/ 	.word	0x00000000
        /*0010*/ 	.short	0x0002
        /*0012*/ 	.short	0x0010
        /*0014*/ 	.byte	0x00, 0xf5, 0x21, 0x00


	//----- nvinfo : EIATTR_KPARAM_INFO
	.align		4
.L_147:
        /*0018*/ 	.byte	0x04, 0x17
        /*001a*/ 	.short	(.L_149 - .L_148)
.L_148:
        /*001c*/ 	.word	0x00000000
        /*0020*/ 	.short	0x0001
        /*0022*/ 	.short	0x0008
        /*0024*/ 	.byte	0x00, 0xf0, 0x11, 0x00


	//----- nvinfo : EIATTR_KPARAM_INFO
	.align		4
.L_149:
        /*0028*/ 	.byte	0x04, 0x17
        /*002a*/ 	.short	(.L_151 - .L_150)
.L_150:
        /*002c*/ 	.word	0x00000000
        /*0030*/ 	.short	0x0000
        /*0032*/ 	.short	0x0000
        /*0034*/ 	.byte	0x00, 0xf5, 0x21, 0x00


	//----- nvinfo : EIATTR_SPARSE_MMA_MASK
	.align		4
.L_151:
        /*0038*/ 	.byte	0x03, 0x50
        /*003a*/ 	.short	0x0000


	//----- nvinfo : EIATTR_MAXREG_COUNT
	.align		4
        /*003c*/ 	.byte	0x03, 0x1b
        /*003e*/ 	.short	0x00ff


	//----- nvinfo : EIATTR_MERCURY_ISA_VERSION
	.align		4
        /*0040*/ 	.byte	0x03, 0x5f
        /*0042*/ 	.short	0x0101


	//----- nvinfo : EIATTR_VRC_CTA_INIT_COUNT
	.align		4
        /*0044*/ 	.byte	0x02, 0x4a
	.zero		1
	.zero		1


	//----- nvinfo : EIATTR_EXIT_INSTR_OFFSETS
	.align		4
        /*0048*/ 	.byte	0x04, 0x1c
        /*004a*/ 	.short	(.L_153 - .L_152)


	//   ....[0]....
.L_152:
        /*004c*/ 	.word	0x00000070


	//   ....[1]....
        /*0050*/ 	.word	0x00000100


	//----- nvinfo : EIATTR_CBANK_PARAM_SIZE
	.align		4
.L_153:
        /*0054*/ 	.byte	0x03, 0x19
        /*0056*/ 	.short	0x0018


	//----- nvinfo : EIATTR_PARAM_CBANK
	.align		4
        /*0058*/ 	.byte	0x04, 0x0a
        /*005a*/ 	.short	(.L_155 - .L_154)
	.align		4
.L_154:
        /*005c*/ 	.word	index@(.nv.constant0._Z26map_cast_f16_to_f32_kernelPK6__halfiPf)
        /*0060*/ 	.short	0x0380
        /*0062*/ 	.short	0x0018


	//----- nvinfo : EIATTR_SW_WAR
	.align		4
.L_155:
        /*0064*/ 	.byte	0x04, 0x36
        /*0066*/ 	.short	(.L_157 - .L_156)
.L_156:
        /*0068*/ 	.word	0x00000008
.L_157:


//--------------------- .nv.info._Z23map_cast_u8_to_f32_vs_nPKjiPfi --------------------------
	.section	.nv.info._Z23map_cast_u8_to_f32_vs_nPKjiPfi,"",@"SHT_CUDA_INFO"
	.sectionflags	@""
	.align	4


	//----- nvinfo : EIATTR_CUDA_API_VERSION
	.align		4
        /*0000*/ 	.byte	0x04, 0x37
        /*0002*/ 	.short	(.L_159 - .L_158)
.L_158:
        /*0004*/ 	.word	0x00000082


	//----- nvinfo : EIATTR_KPARAM_INFO
	.align		4
.L_159:
        /*0008*/ 	.byte	0x04, 0x17
        /*000a*/ 	.short	(.L_161 - .L_160)
.L_160:
        /*000c*/ 	.word	0x00000000
        /*0010*/ 	.short	0x0003
        /*0012*/ 	.short	0x0018
        /*0014*/ 	.byte	0x00, 0xf0, 0x11, 0x00


	//----- nvinfo : EIATTR_KPARAM_INFO
	.align		4
.L_161:
        /*0018*/ 	.byte	0x04, 0x17
        /*001a*/ 	.short	(.L_163 - .L_162)
.L_162:
        /*001c*/ 	.word	0x00000000
        /*0020*/ 	.short	0x0002
        /*0022*/ 	.short	0x0010
        /*0024*/ 	.byte	0x00, 0xf5, 0x21, 0x00


	//----- nvinfo : EIATTR_KPARAM_INFO
	.align		4
.L_163:
        /*0028*/ 	.byte	0x04, 0x17
        /*002a*/ 	.short	(.L_165 - .L_164)
.L_164:
        /*002c*/ 	.word	0x00000000
        /*0030*/ 	.short	0x0001
        /*0032*/ 	.short	0x0008
        /*0034*/ 	.byte	0x00, 0xf0, 0x11, 0x00


	//----- nvinfo : EIATTR_KPARAM_INFO
	.align		4
.L_165:
        /*0038*/ 	.byte	0x04, 0x17
        /*003a*/ 	.short	(.L_167 - .L_166)
.L_166:
        /*003c*/ 	.word	0x00000000
        /*0040*/ 	.short	0x0000
        /*0042*/ 	.short	0x0000
        /*0044*/ 	.byte	0x00, 0xf5, 0x21, 0x00


	//----- nvinfo : EIATTR_SPARSE_MMA_MASK
	.align		4
.L_167:
        /*0048*/ 	.byte	0x03, 0x50
        /*004a*/ 	.short	0x0000


	//----- nvinfo : EIATTR_MAXREG_COUNT
	.align		4
        /*004c*/ 	.byte	0x03, 0x1b
        /*004e*/ 	.short	0x00ff


	//----- nvinfo : EIATTR_NUM_BARRIERS
	.align		4
        /*0050*/ 	.byte	0x02, 0x4c
        /*0052*/ 	.byte	0x01
	.zero		1


	//----- nvinfo : EIATTR_MERCURY_ISA_VERSION
	.align		4
        /*0054*/ 	.byte	0x03, 0x5f
        /*0056*/ 	.short	0x0101


	//----- nvinfo : EIATTR_VRC_CTA_INIT_COUNT
	.align		4
        /*0058*/ 	.byte	0x02, 0x4a
	.zero		1
	.zero		1


	//----- nvinfo : EIATTR_EXIT_INSTR_OFFSETS
	.align		4
        /*005c*/ 	.byte	0x04, 0x1c
        /*005e*/ 	.short	(.L_169 - .L_168)


	//   ....[0]....
.L_168:
        /*0060*/ 	.word	0x00000080


	//   ....[1]....
        /*0064*/ 	.word	0x00000710


	//   ....[2]....
        /*0068*/ 	.word	0x00000770


	//----- nvinfo : EIATTR_CRS_STACK_SIZE
	.align		4
.L_169:
        /*006c*/ 	.byte	0x04, 0x1e
        /*006e*/ 	.short	(.L_171 - .L_170)
.L_170:
        /*0070*/ 	.word	0x00000000


	//----- nvinfo : EIATTR_CBANK_PARAM_SIZE
	.align		4
.L_171:
        /*0074*/ 	.byte	0x03, 0x19
        /*0076*/ 	.short	0x001c


	//----- nvinfo : EIATTR_PARAM_CBANK
	.align		4
        /*0078*/ 	.byte	0x04, 0x0a
        /*007a*/ 	.short	(.L_173 - .L_172)
	.align		4
.L_172:
        /*007c*/ 	.word	index@(.nv.constant0._Z23map_cast_u8_to_f32_vs_nPKjiPfi)
        /*0080*/ 	.short	0x0380
        /*0082*/ 	.short	0x001c


	//----- nvinfo : EIATTR_SW_WAR
	.align		4
.L_173:
        /*0084*/ 	.byte	0x04, 0x36
        /*0086*/ 	.short	(.L_175 - .L_174)
.L_174:
        /*0088*/ 	.word	0x00000008
.L_175:


//--------------------- .nv.info._Z22map_cast_u8_to_f32_v_nPKjiPfi --------------------------
	.section	.nv.info._Z22map_cast_u8_to_f32_v_nPKjiPfi,"",@"SHT_CUDA_INFO"
	.sectionflags	@""
	.align	4


	//----- nvinfo : EIATTR_CUDA_API_VERSION
	.align		4
        /*0000*/ 	.byte	0x04, 0x37
        /*0002*/ 	.short	(.L_177 - .L_176)
.L_176:
        /*0004*/ 	.word	0x00000082


	//----- nvinfo : EIATTR_KPARAM_INFO
	.align		4
.L_177:
        /*0008*/ 	.byte	0x04, 0x17
        /*000a*/ 	.short	(.L_179 - .L_178)
.L_178:
        /*000c*/ 	.word	0x00000000
        /*0010*/ 	.short	0x0003
        /*0012*/ 	.short	0x0018
        /*0014*/ 	.byte	0x00, 0xf0, 0x11, 0x00


	//----- nvinfo : EIATTR_KPARAM_INFO
	.align		4
.L_179:
        /*0018*/ 	.byte	0x04, 0x17
        /*001a*/ 	.short	(.L_181 - .L_180)
.L_180:
        /*001c*/ 	.word	0x00000000
        /*0020*/ 	.short	0x0002
        /*0022*/ 	.short	0x0010
        /*0024*/ 	.byte	0x00, 0xf5, 0x21, 0x00


	//----- nvinfo : EIATTR_KPARAM_INFO
	.align		4
.L_181:
        /*0028*/ 	.byte	0x04, 0x17
        /*002a*/ 	.short	(.L_183 - .L_182)
.L_182:
        /*002c*/ 	.word	0x00000000
        /*0030*/ 	.short	0x0001
        /*0032*/ 	.short	0x0008
        /*0034*/ 	.byte	0x00, 0xf0, 0x11, 0x00


	//----- nvinfo : EIATTR_KPARAM_INFO
	.align		4
.L_183:
        /*0038*/ 	.byte	0x04, 0x17
        /*003a*/ 	.short	(.L_185 - .L_184)
.L_184:
        /*003c*/ 	.word	0x00000000
        /*0040*/ 	.short	0x0000
        /*0042*/ 	.short	0x0000
        /*0044*/ 	.byte	0x00, 0xf5, 0x21, 0x00


	//----- nvinfo : EIATTR_SPARSE_MMA_MASK
	.align		4
.L_185:
        /*0048*/ 	.byte	0x03, 0x50
        /*004a*/ 	.short	0x0000


	//----- nvinfo : EIATTR_MAXREG_COUNT
	.align		4
        /*004c*/ 	.byte	0x03, 0x1b
        /*004e*/ 	.short	0x00ff


	//----- nvinfo : EIATTR_MERCURY_ISA_VERSION
	.align		4
        /*0050*/ 	.byte	0x03, 0x5f
        /*0052*/ 	.short	0x0101


	//----- nvinfo : EIATTR_VRC_CTA_INIT_COUNT
	.align		4
        /*0054*/ 	.byte	0x02, 0x4a
	.zero		1
	.zero		1


	//----- nvinfo : EIATTR_EXIT_INSTR_OFFSETS
	.align		4
        /*0058*/ 	.byte	0x04, 0x1c
        /*005a*/ 	.short	(.L_187 - .L_186)


	//   ....[0]....
.L_186:
        /*005c*/ 	.word	0x00000070


	//   ....[1]....
        /*0060*/ 	.word	0x00000560


	//   ....[2]....
        /*0064*/ 	.word	0x00000660


	//----- nvinfo : EIATTR_CRS_STACK_SIZE
	.align		4
.L_187:
        /*0068*/ 	.byte	0x04, 0x1e
        /*006a*/ 	.short	(.L_189 - .L_188)
.L_188:
        /*006c*/ 	.word	0x00000000


	//----- nvinfo : EIATTR_CBANK_PARAM_SIZE
	.align		4
.L_189:
        /*0070*/ 	.byte	0x03, 0x19
        /*0072*/ 	.short	0x001c


	//----- nvinfo : EIATTR_PARAM_CBANK
	.align		4
        /*0074*/ 	.byte	0x04, 0x0a
        /*0076*/ 	.short	(.L_191 - .L_190)
	.align		4
.L_190:
        /*0078*/ 	.word	index@(.nv.constant0._Z22map_cast_u8_to_f32_v_nPKjiPfi)
        /*007c*/ 	.short	0x0380
        /*007e*/ 	.short	0x001c


	//----- nvinfo : EIATTR_SW_WAR
	.align		4
.L_191:
        /*0080*/ 	.byte	0x04, 0x36
        /*0082*/ 	.short	(.L_193 - .L_192)
.L_192:
        /*0084*/ 	.word	0x00000008
.L_193:


//--------------------- .nv.info._Z21map_cast_u8_to_f32_vsPKjiPfi --------------------------
	.section	.nv.info._Z21map_cast_u8_to_f32_vsPKjiPfi,"",@"SHT_CUDA_INFO"
	.sectionflags	@""
	.align	4


	//----- nvinfo : EIATTR_CUDA_API_VERSION
	.align		4
        /*0000*/ 	.byte	0x04, 0x37
        /*0002*/ 	.short	(.L_195 - .L_194)
.L_194:
        /*0004*/ 	.word	0x00000082


	//----- nvinfo : EIATTR_KPARAM_INFO
	.align		4
.L_195:
        /*0008*/ 	.byte	0x04, 0x17
        /*000a*/ 	.short	(.L_197 - .L_196)
.L_196:
        /*000c*/ 	.word	0x00000000
        /*0010*/ 	.short	0x0003
        /*0012*/ 	.short	0x0018
        /*0014*/ 	.byte	0x00, 0xf0, 0x11, 0x00


	//----- nvinfo : EIATTR_KPARAM_INFO
	.align		4
.L_197:
        /*0018*/ 	.byte	0x04, 0x17
        /*001a*/ 	.short	(.L_199 - .L_198)
.L_198:
        /*001c*/ 	.word	0x00000000
        /*0020*/ 	.short	0x0002
        /*0022*/ 	.short	0x0010
        /*0024*/ 	.byte	0x00, 0xf5, 0x21, 0x00


	//----- nvinfo : EIATTR_KPARAM_INFO
	.align		4
.L_199:
        /*0028*/ 	.byte	0x04, 0x17
        /*002a*/ 	.short	(.L_201 - .L_200)
.L_200:
        /*002c*/ 	.word	0x00000000
        /*0030*/ 	.short	0x0001
        /*0032*/ 	.short	0x0008
        /*0034*/ 	.byte	0x00, 0xf0, 0x11, 0x00


	//----- nvinfo : EIATTR_KPARAM_INFO
	.align		4
.L_201:
        /*0038*/ 	.byte	0x04, 0x17
        /*003a*/ 	.short	(.L_203 - .L_202)
.L_202:
        /*003c*/ 	.word	0x00000000
        /*0040*/ 	.short	0x0000
        /*0042*/ 	.short	0x0000
        /*0044*/ 	.byte	0x00, 0xf5, 0x21, 0x00


	//----- nvinfo : EIATTR_SPARSE_MMA_MASK
	.align		4
.L_203:
        /*0048*/ 	.byte	0x03, 0x50
        /*004a*/ 	.short	0x0000


	//----- nvinfo : EIATTR_MAXREG_COUNT
	.align		4
        /*004c*/ 	.byte	0x03, 0x1b
        /*004e*/ 	.short	0x00ff


	//----- nvinfo : EIATTR_NUM_BARRIERS
	.align		4
        /*0050*/ 	.byte	0x02, 0x4c
        /*0052*/ 	.byte	0x01
	.zero		1


	//----- nvinfo : EIATTR_MERCURY_ISA_VERSION
	.align		4
        /*0054*/ 	.byte	0x03, 0x5f
        /*0056*/ 	.short	0x0101


	//----- nvinfo : EIATTR_VRC_CTA_INIT_COUNT
	.align		4
        /*0058*/ 	.byte	0x02, 0x4a
	.zero		1
	.zero		1


	//----- nvinfo : EIATTR_EXIT_INSTR_OFFSETS
	.align		4
        /*005c*/ 	.byte	0x04, 0x1c
        /*005e*/ 	.short	(.L_205 - .L_204)


	//   ....[0]....
.L_204:
        /*0060*/ 	.word	0x00000080


	//   ....[1]....
        /*0064*/ 	.word	0x000003b0


	//   ....[2]....
        /*0068*/ 	.word	0x00000410


	//----- nvinfo : EIATTR_CBANK_PARAM_SIZE
	.align		4
.L_205:
        /*006c*/ 	.byte	0x03, 0x19
        /*006e*/ 	.short	0x001c


	//----- nvinfo : EIATTR_PARAM_CBANK
	.align		4
        /*0070*/ 	.byte	0x04, 0x0a
        /*0072*/ 	.short	(.L_207 - .L_206)
	.align		4
.L_206:
        /*0074*/ 	.word	index@(.nv.constant0._Z21map_cast_u8_to_f32_vsPKjiPfi)
        /*0078*/ 	.short	0x0380
        /*007a*/ 	.short	0x001c


	//----- nvinfo : EIATTR_SW_WAR
	.align		4
.L_207:
        /*007c*/ 	.byte	0x04, 0x36
        /*007e*/ 	.short	(.L_209 - .L_208)
.L_208:
        /*0080*/ 	.word	0x00000008
.L_209:


//--------------------- .nv.info._Z20map_cast_u8_to_f32_vPKjiPfi --------------------------
	.section	.nv.info._Z20map_cast_u8_to_f32_vPKjiPfi,"",@"SHT_CUDA_INFO"
	.sectionflags	@""
	.align	4


	//----- nvinfo : EIATTR_CUDA_API_VERSION
	.align		4
        /*0000*/ 	.byte	0x04, 0x37
        /*0002*/ 	.short	(.L_211 - .L_210)
.L_210:
        /*0004*/ 	.word	0x00000082


	//----- nvinfo : EIATTR_KPARAM_INFO
	.align		4
.L_211:
        /*0008*/ 	.byte	0x04, 0x17
        /*000a*/ 	.short	(.L_213 - .L_212)
.L_212:
        /*000c*/ 	.word	0x00000000
        /*0010*/ 	.short	0x0003
        /*0012*/ 	.short	0x0018
        /*0014*/ 	.byte	0x00, 0xf0, 0x11, 0x00


	//----- nvinfo : EIATTR_KPARAM_INFO
	.align		4
.L_213:
        /*0018*/ 	.byte	0x04, 0x17
        /*001a*/ 	.short	(.L_215 - .L_214)
.L_214:
        /*001c*/ 	.word	0x00000000
        /*0020*/ 	.short	0x0002
        /*0022*/ 	.short	0x0010
        /*0024*/ 	.byte	0x00, 0xf5, 0x21, 0x00


	//----- nvinfo : EIATTR_KPARAM_INFO
	.align		4
.L_215:
        /*0028*/ 	.byte	0x04, 0x17
        /*002a*/ 	.short	(.L_217 - .L_216)
.L_216:
        /*002c*/ 	.word	0x00000000
        /*0030*/ 	.short	0x0001
        /*0032*/ 	.short	0x0008
        /*0034*/ 	.byte	0x00, 0xf0, 0x11, 0x00


	//----- nvinfo : EIATTR_KPARAM_INFO
	.align		4
.L_217:
        /*0038*/ 	.byte	0x04, 0x17
        /*003a*/ 	.short	(.L_219 - .L_218)
.L_218:
        /*003c*/ 	.word	0x00000000
        /*0040*/ 	.short	0x0000
        /*0042*/ 	.short	0x0000
        /*0044*/ 	.byte	0x00, 0xf5, 0x21, 0x00


	//----- nvinfo : EIATTR_SPARSE_MMA_MASK
	.align		4
.L_219:
        /*0048*/ 	.byte	0x03, 0x50
        /*004a*/ 	.short	0x0000


	//----- nvinfo : EIATTR_MAXREG_COUNT
	.align		4
        /*004c*/ 	.byte	0x03, 0x1b
        /*004e*/ 	.short	0x00ff


	//----- nvinfo : EIATTR_MERCURY_ISA_VERSION
	.align		4
        /*0050*/ 	.byte	0x03, 0x5f
        /*0052*/ 	.short	0x0101


	//----- nvinfo : EIATTR_VRC_CTA_INIT_COUNT
	.align		4
        /*0054*/ 	.byte	0x02, 0x4a
	.zero		1
	.zero		1


	//----- nvinfo : EIATTR_EXIT_INSTR_OFFSETS
	.align		4
        /*0058*/ 	.byte	0x04, 0x1c
        /*005a*/ 	.short	(.L_221 - .L_220)


	//   ....[0]....
.L_220:
        /*005c*/ 	.word	0x00000070


	//   ....[1]....
        /*0060*/ 	.word	0x00000210


	//   ....[2]....
        /*0064*/ 	.word	0x00000240


	//----- nvinfo : EIATTR_CBANK_PARAM_SIZE
	.align		4
.L_221:
        /*0068*/ 	.byte	0x03, 0x19
        /*006a*/ 	.short	0x001c


	//----- nvinfo : EIATTR_PARAM_CBANK
	.align		4
        /*006c*/ 	.byte	0x04, 0x0a
        /*006e*/ 	.short	(.L_223 - .L_222)
	.align		4
.L_222:
        /*0070*/ 	.word	index@(.nv.constant0._Z20map_cast_u8_to_f32_vPKjiPfi)
        /*0074*/ 	.short	0x0380
        /*0076*/ 	.short	0x001c


	//----- nvinfo : EIATTR_SW_WAR
	.align		4
.L_223:
        /*0078*/ 	.byte	0x04, 0x36
        /*007a*/ 	.short	(.L_225 - .L_224)
.L_224:
        /*007c*/ 	.word	0x00000008
.L_225:


//--------------------- .nv.info._Z27map_set_constant_f32_kernelPfif --------------------------
	.section	.nv.info._Z27map_set_constant_f32_kernelPfif,"",@"SHT_CUDA_INFO"
	.sectionflags	@""
	.align	4


	//----- nvinfo : EIATTR_CUDA_API_VERSION
	.align		4
        /*0000*/ 	.byte	0x04, 0x37
        /*0002*/ 	.short	(.L_227 - .L_226)
.L_226:
        /*0004*/ 	.word	0x00000082


	//----- nvinfo : EIATTR_KPARAM_INFO
	.align		4
.L_227:
        /*0008*/ 	.byte	0x04, 0x17
        /*000a*/ 	.short	(.L_229 - .L_228)
.L_228:
        /*000c*/ 	.word	0x00000000
        /*0010*/ 	.short	0x0002
        /*0012*/ 	.short	0x000c
        /*0014*/ 	.byte	0x00, 0xf0, 0x11, 0x00


	//----- nvinfo : EIATTR_KPARAM_INFO
	.align		4
.L_229:
        /*0018*/ 	.byte	0x04, 0x17
        /*001a*/ 	.short	(.L_231 - .L_230)
.L_230:
        /*001c*/ 	.word	0x00000000
        /*0020*/ 	.short	0x0001
        /*0022*/ 	.short	0x0008
        /*0024*/ 	.byte	0x00, 0xf0, 0x11, 0x00


	//----- nvinfo : EIATTR_KPARAM_INFO
	.align		4
.L_231:
        /*0028*/ 	.byte	0x04, 0x17
        /*002a*/ 	.short	(.L_233 - .L_232)
.L_232:
        /*002c*/ 	.word	0x00000000
        /*0030*/ 	.short	0x0000
        /*0032*/ 	.short	0x0000
        /*0034*/ 	.byte	0x00, 0xf5, 0x21, 0x00


	//----- nvinfo : EIATTR_SPARSE_MMA_MASK
	.align		4
.L_233:
        /*0038*/ 	.byte	0x03, 0x50
        /*003a*/ 	.short	0x0000


	//----- nvinfo : EIATTR_MAXREG_COUNT
	.align		4
        /*003c*/ 	.byte	0x03, 0x1b
        /*003e*/ 	.short	0x00ff


	//----- nvinfo : EIATTR_MERCURY_ISA_VERSION
	.align		4
        /*0040*/ 	.byte	0x03, 0x5f
        /*0042*/ 	.short	0x0101


	//----- nvinfo : EIATTR_VRC_CTA_INIT_COUNT
	.align		4
        /*0044*/ 	.byte	0x02, 0x4a
	.zero		1
	.zero		1


	//----- nvinfo : EIATTR_EXIT_INSTR_OFFSETS
	.align		4
        /*0048*/ 	.byte	0x04, 0x1c
        /*004a*/ 	.short	(.L_235 - .L_234)


	//   ....[0]....
.L_234:
        /*004c*/ 	.word	0x00000070


	//   ....[1]....
        /*0050*/ 	.word	0x000000d0


	//----- nvinfo : EIATTR_CBANK_PARAM_SIZE
	.align		4
.L_235:
        /*0054*/ 	.byte	0x03, 0x19
        /*0056*/ 	.short	0x0010


	//----- nvinfo : EIATTR_PARAM_CBANK
	.align		4
        /*0058*/ 	.byte	0x04, 0x0a
        /*005a*/ 	.short	(.L_237 - .L_236)
	.align		4
.L_236:
        /*005c*/ 	.word	index@(.nv.constant0._Z27map_set_constant_f32_kernelPfif)
        /*0060*/ 	.short	0x0380
        /*0062*/ 	.short	0x0010


	//----- nvinfo : EIATTR_SW_WAR
	.align		4
.L_237:
        /*0064*/ 	.byte	0x04, 0x36
        /*0066*/ 	.short	(.L_239 - .L_238)
.L_238:
        /*0068*/ 	.word	0x00000008
.L_239:


//--------------------- .nv.info._Z27map_set_constant_i32_kernelPiii --------------------------
	.section	.nv.info._Z27map_set_constant_i32_kernelPiii,"",@"SHT_CUDA_INFO"
	.sectionflags	@""
	.align	4


	//----- nvinfo : EIATTR_CUDA_API_VERSION
	.align		4
        /*0000*/ 	.byte	0x04, 0x37
        /*0002*/ 	.short	(.L_241 - .L_240)
.L_240:
        /*0004*/ 	.word	0x00000082


	//----- nvinfo : EIATTR_KPARAM_INFO
	.align		4
.L_241:
        /*0008*/ 	.byte	0x04, 0x17
        /*000a*/ 	.short	(.L_243 - .L_242)
.L_242:
        /*000c*/ 	.word	0x00000000
        /*0010*/ 	.short	0x0002
        /*0012*/ 	.short	0x000c
        /*0014*/ 	.byte	0x00, 0xf0, 0x11, 0x00


	//----- nvinfo : EIATTR_KPARAM_INFO
	.align		4
.L_243:
        /*0018*/ 	.byte	0x04, 0x17
        /*001a*/ 	.short	(.L_245 - .L_244)
.L_244:
        /*001c*/ 	.word	0x00000000
        /*0020*/ 	.short	0x0001
        /*0022*/ 	.short	0x0008
        /*0024*/ 	.byte	0x00, 0xf0, 0x11, 0x00


	//----- nvinfo : EIATTR_KPARAM_INFO
	.align		4
.L_245:
        /*0028*/ 	.byte	0x04, 0x17
        /*002a*/ 	.short	(.L_247 - .L_246)
.L_246:
        /*002c*/ 	.word	0x00000000
        /*0030*/ 	.short	0x0000
        /*0032*/ 	.short	0x0000
        /*0034*/ 	.byte	0x00, 0xf5, 0x21, 0x00


	//----- nvinfo : EIATTR_SPARSE_MMA_MASK
	.align		4
.L_247:
        /*0038*/ 	.byte	0x03, 0x50
        /*003a*/ 	.short	0x0000


	//----- nvinfo : EIATTR_MAXREG_COUNT
	.align		4
        /*003c*/ 	.byte	0x03, 0x1b
        /*003e*/ 	.short	0x00ff


	//----- nvinfo : EIATTR_MERCURY_ISA_VERSION
	.align		4
        /*0040*/ 	.byte	0x03, 0x5f
        /*0042*/ 	.short	0x0101


	//----- nvinfo : EIATTR_VRC_CTA_INIT_COUNT
	.align		4
        /*0044*/ 	.byte	0x02, 0x4a
	.zero		1
	.zero		1


	//----- nvinfo : EIATTR_EXIT_INSTR_OFFSETS
	.align		4
        /*0048*/ 	.byte	0x04, 0x1c
        /*004a*/ 	.short	(.L_249 - .L_248)


	//   ....[0]....
.L_248:
        /*004c*/ 	.word	0x00000070


	//   ....[1]....
        /*0050*/ 	.word	0x000000d0


	//----- nvinfo : EIATTR_CBANK_PARAM_SIZE
	.align		4
.L_249:
        /*0054*/ 	.byte	0x03, 0x19
        /*0056*/ 	.short	0x0010


	//----- nvinfo : EIATTR_PARAM_CBANK
	.align		4
        /*0058*/ 	.byte	0x04, 0x0a
        /*005a*/ 	.short	(.L_251 - .L_250)
	.align		4
.L_250:
        /*005c*/ 	.word	index@(.nv.constant0._Z27map_set_constant_i32_kernelPiii)
        /*0060*/ 	.short	0x0380
        /*0062*/ 	.short	0x0010


	//----- nvinfo : EIATTR_SW_WAR
	.align		4
.L_251:
        /*0064*/ 	.byte	0x04, 0x36
        /*0066*/ 	.short	(.L_253 - .L_252)
.L_252:
        /*0068*/ 	.word	0x00000008
.L_253:


//--------------------- .nv.info._Z20map_print_f32_kernelPKfi --------------------------
	.section	.nv.info._Z20map_print_f32_kernelPKfi,"",@"SHT_CUDA_INFO"
	.sectionflags	@""
	.align	4


	//----- nvinfo : EIATTR_CUDA_API_VERSION
	.align		4
        /*0000*/ 	.byte	0x04, 0x37
        /*0002*/ 	.short	(.L_255 - .L_254)
.L_254:
        /*0004*/ 	.word	0x00000082


	//----- nvinfo : EIATTR_KPARAM_INFO
	.align		4
.L_255:
        /*0008*/ 	.byte	0x04, 0x17
        /*000a*/ 	.short	(.L_257 - .L_256)
.L_256:
        /*000c*/ 	.word	0x00000000
        /*0010*/ 	.short	0x0001
        /*0012*/ 	.short	0x0008
        /*0014*/ 	.byte	0x00, 0xf0, 0x11, 0x00


	//----- nvinfo : EIATTR_KPARAM_INFO
	.align		4
.L_257:
        /*0018*/ 	.byte	0x04, 0x17
        /*001a*/ 	.short	(.L_259 - .L_258)
.L_258:
        /*001c*/ 	.word	0x00000000
        /*0020*/ 	.short	0x0000
        /*0022*/ 	.short	0x0000
        /*0024*/ 	.byte	0x00, 0xf5, 0x21, 0x00


	//----- nvinfo : EIATTR_SPARSE_MMA_MASK
	.align		4
.L_259:
        /*0028*/ 	.byte	0x03, 0x50
        /*002a*/ 	.short	0x0000


	//----- nvinfo : EIATTR_MAXREG_COUNT
	.align		4
        /*002c*/ 	.byte	0x03, 0x1b
        /*002e*/ 	.short	0x00ff


	//----- nvinfo : EIATTR_EXTERNS
	.align		4
        /*0030*/ 	.byte	0x04, 0x0f
        /*0032*/ 	.short	(.L_261 - .L_260)


	//   ....[0]....
	.align		4
.L_260:
        /*0034*/ 	.word	index@(vprintf)


	//----- nvinfo : EIATTR_MERCURY_ISA_VERSION
	.align		4
.L_261:
        /*0038*/ 	.byte	0x03, 0x5f
        /*003a*/ 	.short	0x0101


	//----- nvinfo : EIATTR_VRC_CTA_INIT_COUNT
	.align		4
        /*003c*/ 	.byte	0x02, 0x4a
	.zero		1
	.zero		1


	//----- nvinfo : EIATTR_SYSCALL_OFFSETS
	.align		4
        /*0040*/ 	.byte	0x04, 0x46
        /*0042*/ 	.short	(.L_263 - .L_262)


	//   ....[0]....
.L_262:
        /*0044*/ 	.word	0x000001a0


	//----- nvinfo : EIATTR_EXIT_INSTR_OFFSETS
	.align		4
.L_263:
        /*0048*/ 	.byte	0x04, 0x1c
        /*004a*/ 	.short	(.L_265 - .L_264)


	//   ....[0]....
.L_264:
        /*004c*/ 	.word	0x000000c0


	//   ....[1]....
        /*0050*/ 	.word	0x000001b0


	//----- nvinfo : EIATTR_CRS_STACK_SIZE
	.align		4
.L_265:
        /*0054*/ 	.byte	0x04, 0x1e
        /*0056*/ 	.short	(.L_267 - .L_266)
.L_266:
        /*0058*/ 	.word	0x00000000


	//----- nvinfo : EIATTR_CBANK_PARAM_SIZE
	.align		4
.L_267:
        /*005c*/ 	.byte	0x03, 0x19
        /*005e*/ 	.short	0x000c


	//----- nvinfo : EIATTR_PARAM_CBANK
	.align		4
        /*0060*/ 	.byte	0x04, 0x0a
        /*0062*/ 	.short	(.L_269 - .L_268)
	.align		4
.L_268:
        /*0064*/ 	.word	index@(.nv.constant0._Z20map_print_f32_kernelPKfi)
        /*0068*/ 	.short	0x0380
        /*006a*/ 	.short	0x000c


	//----- nvinfo : EIATTR_SW_WAR
	.align		4
.L_269:
        /*006c*/ 	.byte	0x04, 0x36
        /*006e*/ 	.short	(.L_271 - .L_270)
.L_270:
        /*0070*/ 	.word	0x00000008
.L_271:


//--------------------- .nv.info._Z20map_print_i32_kernelPKii --------------------------
	.section	.nv.info._Z20map_print_i32_kernelPKii,"",@"SHT_CUDA_INFO"
	.sectionflags	@""
	.align	4


	//----- nvinfo : EIATTR_CUDA_API_VERSION
	.align		4
        /*0000*/ 	.byte	0x04, 0x37
        /*0002*/ 	.short	(.L_273 - .L_272)
.L_272:
        /*0004*/ 	.word	0x00000082


	//----- nvinfo : EIATTR_KPARAM_INFO
	.align		4
.L_273:
        /*0008*/ 	.byte	0x04, 0x17
        /*000a*/ 	.short	(.L_275 - .L_274)
.L_274:
        /*000c*/ 	.word	0x00000000
        /*0010*/ 	.short	0x0001
        /*0012*/ 	.short	0x0008
        /*0014*/ 	.byte	0x00, 0xf0, 0x11, 0x00


	//----- nvinfo : EIATTR_KPARAM_INFO
	.align		4
.L_275:
        /*0018*/ 	.byte	0x04, 0x17
        /*001a*/ 	.short	(.L_277 - .L_276)
.L_276:
        /*001c*/ 	.word	0x00000000
        /*0020*/ 	.short	0x0000
        /*0022*/ 	.short	0x0000
        /*0024*/ 	.byte	0x00, 0xf5, 0x21, 0x00


	//----- nvinfo : EIATTR_SPARSE_MMA_MASK
	.align		4
.L_277:
        /*0028*/ 	.byte	0x03, 0x50
        /*002a*/ 	.short	0x0000


	//----- nvinfo : EIATTR_MAXREG_COUNT
	.align		4
        /*002c*/ 	.byte	0x03, 0x1b
        /*002e*/ 	.short	0x00ff


	//----- nvinfo : EIATTR_EXTERNS
	.align		4
        /*0030*/ 	.byte	0x04, 0x0f
        /*0032*/ 	.short	(.L_279 - .L_278)


	//   ....[0]....
	.align		4
.L_278:
        /*0034*/ 	.word	index@(vprintf)


	//----- nvinfo : EIATTR_MERCURY_ISA_VERSION
	.align		4
.L_279:
        /*0038*/ 	.byte	0x03, 0x5f
        /*003a*/ 	.short	0x0101


	//----- nvinfo : EIATTR_VRC_CTA_INIT_COUNT
	.align		4
        /*003c*/ 	.byte	0x02, 0x4a
	.zero		1
	.zero		1


	//----- nvinfo : EIATTR_SYSCALL_OFFSETS
	.align		4
        /*0040*/ 	.byte	0x04, 0x46
        /*0042*/ 	.short	(.L_281 - .L_280)


	//   ....[0]....
.L_280:
        /*0044*/ 	.word	0x00000180


	//----- nvinfo : EIATTR_EXIT_INSTR_OFFSETS
	.align		4
.L_281:
        /*0048*/ 	.byte	0x04, 0x1c
        /*004a*/ 	.short	(.L_283 - .L_282)


	//   ....[0]....
.L_282:
        /*004c*/ 	.word	0x000000c0


	//   ....[1]....
        /*0050*/ 	.word	0x00000190


	//----- nvinfo : EIATTR_CRS_STACK_SIZE
	.align		4
.L_283:
        /*0054*/ 	.byte	0x04, 0x1e
        /*0056*/ 	.short	(.L_285 - .L_284)
.L_284:
        /*0058*/ 	.word	0x00000000


	//----- nvinfo : EIATTR_CBANK_PARAM_SIZE
	.align		4
.L_285:
        /*005c*/ 	.byte	0x03, 0x19
        /*005e*/ 	.short	0x000c


	//----- nvinfo : EIATTR_PARAM_CBANK
	.align		4
        /*0060*/ 	.byte	0x04, 0x0a
        /*0062*/ 	.short	(.L_287 - .L_286)
	.align		4
.L_286:
        /*0064*/ 	.word	index@(.nv.constant0._Z20map_print_i32_kernelPKii)
        /*0068*/ 	.short	0x0380
        /*006a*/ 	.short	0x000c


	//----- nvinfo : EIATTR_SW_WAR
	.align		4
.L_287:
        /*006c*/ 	.byte	0x04, 0x36
        /*006e*/ 	.short	(.L_289 - .L_288)
.L_288:
        /*0070*/ 	.word	0x00000008
.L_289:


//--------------------- .nv.callgraph             --------------------------
	.section	.nv.callgraph,"",@"SHT_CUDA_CALLGRAPH"
	.align	4
	.sectionentsize	8
	.align		4
        /*0000*/ 	.word	0x00000000
	.align		4
        /*0004*/ 	.word	0xffffffff
	.align		4
        /*0008*/ 	.word	index@(_Z20map_print_f32_kernelPKfi)
	.align		4
        /*000c*/ 	.word	index@(vprintf)
	.align		4
        /*0010*/ 	.word	index@(_Z20map_print_i32_kernelPKii)
	.align		4
        /*0014*/ 	.word	index@(vprintf)
	.align		4
        /*0018*/ 	.word	0x00000000
	.align		4
        /*001c*/ 	.word	0xfffffffe
	.align		4
        /*0020*/ 	.word	0x00000000
	.align		4
        /*0024*/ 	.word	0xfffffffd
	.align		4
        /*0028*/ 	.word	0x00000000
	.align		4
        /*002c*/ 	.word	0xfffffffc


//--------------------- .nv.constant4             --------------------------
	.section	.nv.constant4,"a",@progbits
	.align	8
	.align		8
.nv.constant4:
        /*0000*/ 	.dword	$str
	.align		8
        /*0008*/ 	.dword	$str$1
	.align		8
        /*0010*/ 	.dword	vprintf


//--------------------- .text._Z18map_add_f16_as_f32PK6__halfiiPS_ --------------------------
	.section	.text._Z18map_add_f16_as_f32PK6__halfiiPS_,"ax",@progbits
	.align	128
        .global         _Z18map_add_f16_as_f32PK6__halfiiPS_
        .type           _Z18map_add_f16_as_f32PK6__halfiiPS_,@function
        .size           _Z18map_add_f16_as_f32PK6__halfiiPS_,(.L_x_62 - _Z18map_add_f16_as_f32PK6__halfiiPS_)
        .other          _Z18map_add_f16_as_f32PK6__halfiiPS_,@"STO_CUDA_ENTRY STV_DEFAULT"
_Z18map_add_f16_as_f32PK6__halfiiPS_:
.text._Z18map_add_f16_as_f32PK6__halfiiPS_:
[----:B------:R-:W-:Y:S01]  /*0000*/  LDC R1, c[0x0][0x37c] ;  /* 0x0000df00ff017b82 */ /* 0x000fe20000000800 */
[----:B------:R-:W0:Y:S07]  /*0010*/  S2R R7, SR_TID.X ;  /* 0x0000000000077919 */ /* 0x000e2e0000002100 */
[----:B------:R-:W0:Y:S01]  /*0020*/  S2UR UR4, SR_CTAID.X ;  /* 0x00000000000479c3 */ /* 0x000e220000002500 */
[----:B------:R-:W1:Y:S07]  /*0030*/  LDCU UR5, c[0x0][0x38c] ;  /* 0x00007180ff0577ac */ /* 0x000e6e0008000800 */
[----:B------:R-:W0:Y:S02]  /*0040*/  LDC R0, c[0x0][0x360] ;  /* 0x0000d800ff007b82 */ /* 0x000e240000000800 */
[----:B0-----:R-:W-:-:S05]  /*0050*/  IMAD R7, R0, UR4, R7 ;  /* 0x0000000400077c24 */ /* 0x001fca000f8e0207 */
[----:B-1----:R-:W-:-:S13]  /*0060*/  ISETP.GE.AND P0, PT, R7, UR5, PT ;  /* 0x0000000507007c0c */ /* 0x002fda000bf06270 */
[----:B------:R-:W-:Y:S05]  /*0070*/  @P0 EXIT ;  /* 0x000000000000094d */ /* 0x000fea0003800000 */
[----:B------:R-:W0:Y:S01]  /*0080*/  LDCU UR4, c[0x0][0x388] ;  /* 0x00007100ff0477ac */ /* 0x000e220008000800 */
[----:B------:R-:W-:-:S04]  /*0090*/  SHF.L.U32 R9, R7, 0x1, RZ ;  /* 0x0000000107097819 */ /* 0x000fc800000006ff */
[----:B------:R-:W-:-:S04]  /*00a0*/  IADD3 R0, PT, PT, R9, 0x1, RZ ;  /* 0x0000000109007810 */ /* 0x000fc80007ffe0ff */
[----:B0-----:R-:W-:Y:S01]  /*00b0*/  ISETP.GE.AND P0, PT, R0, UR4, PT ;  /* 0x0000000400007c0c */ /* 0x001fe2000bf06270 */
[----:B------:R-:W0:-:S12]  /*00c0*/  LDCU.64 UR4, c[0x0][0x358] ;  /* 0x00006b00ff0477ac */ /* 0x000e180008000a00 */
[----:B------:R-:W-:Y:S05]  /*00d0*/  @P0 BRA `(.L_x_0) ;  /* 0x00000000003c0947 */ /* 0x000fea0003800000 */
[----:B------:R-:W1:Y:S08]  /*00e0*/  LDC.64 R2, c[0x0][0x380] ;  /* 0x0000e000ff027b82 */ /* 0x000e700000000a00 */
[----:B------:R-:W2:Y:S01]  /*00f0*/  LDC.64 R4, c[0x0][0x390] ;  /* 0x0000e400ff047b82 */ /* 0x000ea20000000a00 */
[----:B-1----:R-:W-:-:S06]  /*0100*/  IMAD.WIDE R2, R7, 0x4, R2 ;  /* 0x0000000407027825 */ /* 0x002fcc00078e0202 */
[----:B0-----:R-:W3:Y:S01]  /*0110*/  LDG.E R2, desc[UR4][R2.64] ;  /* 0x0000000402027981 */ /* 0x001ee2000c1e1900 */
[----:B--2---:R-:W-:-:S05]  /*0120*/  IMAD.WIDE R4, R7, 0x4, R4 ;  /* 0x0000000407047825 */ /* 0x004fca00078e0204 */
[----:B------:R-:W2:Y:S01]  /*0130*/  LDG.E R0, desc[UR4][R4.64] ;  /* 0x0000000404007981 */ /* 0x000ea2000c1e1900 */
[--C-:B---3--:R-:W-:Y:S02]  /*0140*/  HADD2.F32 R6, -RZ, R2.reuse.H0_H0 ;  /* 0x20000002ff067230 */ /* 0x108fe40000004100 */
[----:B------:R-:W-:Y:S02]  /*0150*/  HADD2.F32 R7, -RZ, R2.H1_H1 ;  /* 0x30000002ff077230 */ /* 0x000fe40000004100 */
[--C-:B--2---:R-:W-:Y:S02]  /*0160*/  HADD2.F32 R9, -RZ, R0.reuse.H0_H0 ;  /* 0x20000000ff097230 */ /* 0x104fe40000004100 */
[----:B------:R-:W-:-:S03]  /*0170*/  HADD2.F32 R0, -RZ, R0.H1_H1 ;  /* 0x30000000ff007230 */ /* 0x000fc60000004100 */
[----:B------:R-:W-:Y:S02]  /*0180*/  FADD R6, R6, R9 ;  /* 0x0000000906067221 */ /* 0x000fe40000000000 */
[----:B------:R-:W-:-:S05]  /*0190*/  FADD R7, R7, R0 ;  /* 0x0000000007077221 */ /* 0x000fca0000000000 */
[----:B------:R-:W-:-:S05]  /*01a0*/  F2FP.F16.F32.PACK_AB R7, R7, R6 ;  /* 0x000000060707723e */ /* 0x000fca00000000ff */
[----:B------:R-:W-:Y:S01]  /*01b0*/  STG.E desc[UR4][R4.64], R7 ;  /* 0x0000000704007986 */ /* 0x000fe2000c101904 */
[----:B------:R-:W-:Y:S05]  /*01c0*/  EXIT ;  /* 0x000000000000794d */ /* 0x000fea0003800000 */
.L_x_0:
[----:B------:R-:W1:Y:S08]  /*01d0*/  LDC.64 R2, c[0x0][0x380] ;  /* 0x0000e000ff027b82 */ /* 0x000e700000000a00 */
[----:B------:R-:W2:Y:S01]  /*01e0*/  LDC.64 R4, c[0x0][0x390] ;  /* 0x0000e400ff047b82 */ /* 0x000ea20000000a00 */
[----:B-1----:R-:W-:-:S06]  /*01f0*/  IMAD.WIDE R2, R9, 0x2, R2 ;  /* 0x0000000209027825 */ /* 0x002fcc00078e0202 */
[----:B0-----:R-:W3:Y:S01]  /*0200*/  LDG.E.U16 R2, desc[UR4][R2.64] ;  /* 0x0000000402027981 */ /* 0x001ee2000c1e1500 */
[----:B--2---:R-:W-:-:S05]  /*0210*/  IMAD.WIDE R4, R9, 0x2, R4 ;  /* 0x0000000209047825 */ /* 0x004fca00078e0204 */
[----:B------:R-:W2:Y:S01]  /*0220*/  LDG.E.U16 R0, desc[UR4][R4.64] ;  /* 0x0000000404007981 */ /* 0x000ea2000c1e1500 */
[----:B---3--:R-:W-:Y:S02]  /*0230*/  HADD2.F32 R6, -RZ, R2.H0_H0 ;  /* 0x20000002ff067230 */ /* 0x008fe40000004100 */
[----:B--2---:R-:W-:-:S05]  /*0240*/  HADD2.F32 R7, -RZ, R0.H0_H0 ;  /* 0x20000000ff077230 */ /* 0x004fca0000004100 */
[----:B------:R-:W-:-:S05]  /*0250*/  FADD R6, R6, R7 ;  /* 0x0000000706067221 */ /* 0x000fca0000000000 */
[----:B------:R-:W-:-:S05]  /*0260*/  F2FP.F16.F32.PACK_AB R6, RZ, R6 ;  /* 0x00000006ff06723e */ /* 0x000fca00000000ff */
[----:B------:R-:W-:Y:S01]  /*0270*/  STG.E.U16 desc[UR4][R4.64], R6 ;  /* 0x0000000604007986 */ /* 0x000fe2000c101504 */
[----:B------:R-:W-:Y:S05]  /*0280*/  EXIT ;  /* 0x000000000000794d */ /* 0x000fea0003800000 */
.L_x_1:
[----:B------:R-:W-:-:S00]  /*0290*/  BRA `(.L_x_1) ;  /* 0xfffffffc00fc7947 */ /* 0x000fc0000383ffff */
[----:B------:R-:W-:-:S00]  /*02a0*/  NOP ;  /* 0x0000000000007918 */ /* 0x000fc00000000000 */
        /* <DEDUP_REMOVED lines=13> */
.L_x_62:


//--------------------- .text._Z18map_add_f32_kernelPKfiPf --------------------------
	.section	.text._Z18map_add_f32_kernelPKfiPf,"ax",@progbits
	.align	128
        .global         _Z18map_add_f32_kernelPKfiPf
        .type           _Z18map_add_f32_kernelPKfiPf,@function
        .size           _Z18map_add_f32_kernelPKfiPf,(.L_x_63 - _Z18map_add_f32_kernelPKfiPf)
        .other          _Z18map_add_f32_kernelPKfiPf,@"STO_CUDA_ENTRY STV_DEFAULT"
_Z18map_add_f32_kernelPKfiPf:
.text._Z18map_add_f32_kernelPKfiPf:
        /* <DEDUP_REMOVED lines=8> */
[----:B------:R-:W0:Y:S01]  /*0080*/  LDC.64 R4, c[0x0][0x380] ;  /* 0x0000e000ff047b82 */ /* 0x000e220000000a00 */
[----:B------:R-:W1:Y:S07]  /*0090*/  LDCU.64 UR4, c[0x0][0x358] ;  /* 0x00006b00ff0477ac */ /* 0x000e6e0008000a00 */
[----:B------:R-:W2:Y:S01]  /*00a0*/  LDC.64 R2, c[0x0][0x390] ;  /* 0x0000e400ff027b82 */ /* 0x000ea20000000a00 */
[----:B0-----:R-:W-:-:S06]  /*00b0*/  IMAD.WIDE R4, R7, 0x4, R4 ;  /* 0x0000000407047825 */ /* 0x001fcc00078e0204 */
[----:B-1----:R-:W3:Y:S01]  /*00c0*/  LDG.E R5, desc[UR4][R4.64] ;  /* 0x0000000404057981 */ /* 0x002ee2000c1e1900 */
[----:B--2---:R-:W-:-:S05]  /*00d0*/  IMAD.WIDE R2, R7, 0x4, R2 ;  /* 0x0000000407027825 */ /* 0x004fca00078e0202 */
[----:B------:R-:W3:Y:S02]  /*00e0*/  LDG.E R0, desc[UR4][R2.64] ;  /* 0x0000000402007981 */ /* 0x000ee4000c1e1900 */
[----:B---3--:R-:W-:-:S05]  /*00f0*/  FADD R7, R0, R5 ;  /* 0x0000000500077221 */ /* 0x008fca0000000000 */
[----:B------:R-:W-:Y:S01]  /*0100*/  STG.E desc[UR4][R2.64], R7 ;  /* 0x0000000702007986 */ /* 0x000fe2000c101904 */
[----:B------:R-:W-:Y:S05]  /*0110*/  EXIT ;  /* 0x000000000000794d */ /* 0x000fea0003800000 */
.L_x_2:
        /* <DEDUP_REMOVED lines=14> */
.L_x_63:


//--------------------- .text._Z18map_add_i32_kernelPKiiPi --------------------------
	.section	.text._Z18map_add_i32_kernelPKiiPi,"ax",@progbits
	.align	128
        .global         _Z18map_add_i32_kernelPKiiPi
        .type           _Z18map_add_i32_kernelPKiiPi,@function
        .size           _Z18map_add_i32_kernelPKiiPi,(.L_x_64 - _Z18map_add_i32_kernelPKiiPi)
        .other          _Z18map_add_i32_kernelPKiiPi,@"STO_CUDA_ENTRY STV_DEFAULT"
_Z18map_add_i32_kernelPKiiPi:
.text._Z18map_add_i32_kernelPKiiPi:
        /* <DEDUP_REMOVED lines=15> */
[----:B---3--:R-:W-:-:S05]  /*00f0*/  IADD3 R7, PT, PT, R0, R5, RZ ;  /* 0x0000000500077210 */ /* 0x008fca0007ffe0ff */
[----:B------:R-:W-:Y:S01]  /*0100*/  STG.E desc[UR4][R2.64], R7 ;  /* 0x0000000702007986 */ /* 0x000fe2000c101904 */
[----:B------:R-:W-:Y:S05]  /*0110*/  EXIT ;  /* 0x000000000000794d */ /* 0x000fea0003800000 */
.L_x_3:
        /* <DEDUP_REMOVED lines=14> */
.L_x_64:


//--------------------- .text._Z26map_cast_f32_to_f16_kernelPKfiP6__half --------------------------
	.section	.text._Z26map_cast_f32_to_f16_kernelPKfiP6__half,"ax",@progbits
	.align	128
        .global         _Z26map_cast_f32_to_f16_kernelPKfiP6__half
        .type           _Z26map_cast_f32_to_f16_kernelPKfiP6__half,@function
        .size           _Z26map_cast_f32_to_f16_kernelPKfiP6__half,(.L_x_65 - _Z26map_cast_f32_to_f16_kernelPKfiP6__half)
        .other          _Z26map_cast_f32_to_f16_kernelPKfiP6__half,@"STO_CUDA_ENTRY STV_DEFAULT"
_Z26map_cast_f32_to_f16_kernelPKfiP6__half:
.text._Z26map_cast_f32_to_f16_kernelPKfiP6__half:
        /* <DEDUP_REMOVED lines=13> */
[----:B--2---:R-:W-:Y:S01]  /*00d0*/  IMAD.WIDE R4, R7, 0x2, R4 ;  /* 0x0000000207047825 */ /* 0x004fe200078e0204 */
[----:B---3--:R-:W-:-:S05]  /*00e0*/  F2FP.F16.F32.PACK_AB R0, RZ, R2 ;  /* 0x00000002ff00723e */ /* 0x008fca00000000ff */
[----:B------:R-:W-:Y:S01]  /*00f0*/  STG.E.U16 desc[UR4][R4.64], R0 ;  /* 0x0000000004007986 */ /* 0x000fe2000c101504 */
[----:B------:R-:W-:Y:S05]  /*0100*/  EXIT ;  /* 0x000000000000794d */ /* 0x000fea0003800000 */
.L_x_4:
        /* <DEDUP_REMOVED lines=15> */
.L_x_65:


//--------------------- .text._Z26map_cast_f16_to_f32_kernelPK6__halfiPf --------------------------
	.section	.text._Z26map_cast_f16_to_f32_kernelPK6__halfiPf,"ax",@progbits
	.align	128
        .global         _Z26map_cast_f16_to_f32_kernelPK6__halfiPf
        .type           _Z26map_cast_f16_to_f32_kernelPK6__halfiPf,@function
        .size           _Z26map_cast_f16_to_f32_kernelPK6__halfiPf,(.L_x_66 - _Z26map_cast_f16_to_f32_kernelPK6__halfiPf)
        .other          _Z26map_cast_f16_to_f32_kernelPK6__halfiPf,@"STO_CUDA_ENTRY STV_DEFAULT"
_Z26map_cast_f16_to_f32_kernelPK6__halfiPf:
.text._Z26map_cast_f16_to_f32_kernelPK6__halfiPf:
        /* <DEDUP_REMOVED lines=12> */
[----:B-1----:R-:W3:Y:S01]  /*00c0*/  LDG.E.U16 R2, desc[UR4][R2.64] ;  /* 0x0000000402027981 */ /* 0x002ee2000c1e1500 */
[----:B--2---:R-:W-:-:S04]  /*00d0*/  IMAD.WIDE R4, R7, 0x4, R4 ;  /* 0x0000000407047825 */ /* 0x004fc800078e0204 */
[----:B---3--:R-:W-:-:S05]  /*00e0*/  HADD2.F32 R7, -RZ, R2.H0_H0 ;  /* 0x20000002ff077230 */ /* 0x008fca0000004100 */
[----:B------:R-:W-:Y:S01]  /*00f0*/  STG.E desc[UR4][R4.64], R7 ;  /* 0x0000000704007986 */ /* 0x000fe2000c101904 */
[----:B------:R-:W-:Y:S05]  /*0100*/  EXIT ;  /* 0x000000000000794d */ /* 0x000fea0003800000 */
.L_x_5:
        /* <DEDUP_REMOVED lines=15> */
.L_x_66:


//--------------------- .text._Z23map_cast_u8_to_f32_vs_nPKjiPfi --------------------------
	.section	.text._Z23map_cast_u8_to_f32_vs_nPKjiPfi,"ax",@progbits
	.align	128
        .global         _Z23map_cast_u8_to_f32_vs_nPKjiPfi
        .type           _Z23map_cast_u8_to_f32_vs_nPKjiPfi,@function
        .size           _Z23map_cast_u8_to_f32_vs_nPKjiPfi,(.L_x_60 - _Z23map_cast_u8_to_f32_vs_nPKjiPfi)
        .other          _Z23map_cast_u8_to_f32_vs_nPKjiPfi,@"STO_CUDA_ENTRY STV_DEFAULT"
_Z23map_cast_u8_to_f32_vs_nPKjiPfi:
.text._Z23map_cast_u8_to_f32_vs_nPKjiPfi:
[----:B------:R-:W-:Y:S01]  /*0000*/  LDC R1, c[0x0][0x37c] ;  /* 0x0000df00ff017b82 */ /* 0x000fe20000000800 */
[----:B------:R-:W0:Y:S07]  /*0010*/  S2R R2, SR_TID.X ;  /* 0x0000000000027919 */ /* 0x000e2e0000002100 */
[----:B------:R-:W1:Y:S01]  /*0020*/  S2UR UR4, SR_CTAID.X ;  /* 0x00000000000479c3 */ /* 0x000e620000002500 */
[----:B------:R-:W2:Y:S07]  /*0030*/  LDCU UR5, c[0x0][0x388] ;  /* 0x00007100ff0577ac */ /* 0x000eae0008000800 */
[----:B------:R-:W1:Y:S02]  /*0040*/  LDC R5, c[0x0][0x360] ;  /* 0x0000d800ff057b82 */ /* 0x000e640000000800 */
[----:B-1----:R-:W-:-:S04]  /*0050*/  IMAD R5, R5, UR4, RZ ;  /* 0x0000000405057c24 */ /* 0x002fc8000f8e02ff */
[----:B0-----:R-:W-:-:S05]  /*0060*/  IMAD.IADD R3, R5, 0x1, R2 ;  /* 0x0000000105037824 */ /* 0x001fca00078e0202 */
[----:B--2---:R-:W-:-:S13]  /*0070*/  ISETP.GE.AND P0, PT, R3, UR5, PT ;  /* 0x0000000503007c0c */ /* 0x004fda000bf06270 */
[----:B------:R-:W-:Y:S05]  /*0080*/  @P0 EXIT ;  /* 0x000000000000094d */ /* 0x000fea0003800000 */
[----:B------:R-:W0:Y:S01]  /*0090*/  LDC.64 R6, c[0x0][0x380] ;  /* 0x0000e000ff067b82 */ /* 0x000e220000000a00 */
[----:B------:R-:W1:Y:S01]  /*00a0*/  LDCU.64 UR6, c[0x0][0x358] ;  /* 0x00006b00ff0677ac */ /* 0x000e620008000a00 */
[----:B0-----:R-:W-:-:S06]  /*00b0*/  IMAD.WIDE R6, R3, 0x4, R6 ;  /* 0x0000000403067825 */ /* 0x001fcc00078e0206 */
[----:B-1----:R-:W2:Y:S01]  /*00c0*/  LDG.E R6, desc[UR6][R6.64] ;  /* 0x0000000606067981 */ /* 0x002ea2000c1e1900 */
[----:B------:R-:W-:Y:S01]  /*00d0*/  IMAD.MOV.U32 R8, RZ, RZ, 0x3b808081 ;  /* 0x3b808081ff087424 */ /* 0x000fe200078e00ff */
[----:B------:R-:W-:Y:S01]  /*00e0*/  BSSY.RECONVERGENT B0, `(.L_x_6) ;  /* 0x000000f000007945 */ /* 0x000fe20003800200 */
[----:B------:R-:W-:Y:S02]  /*00f0*/  IMAD.MOV.U32 R4, RZ, RZ, 0x437f0000 ;  /* 0x437f0000ff047424 */ /* 0x000fe400078e00ff */
[----:B------:R-:W-:Y:S02]  /*0100*/  IMAD R5, R5, 0x4, R2 ;  /* 0x0000000405057824 */ /* 0x000fe400078e0202 */
[----:B------:R-:W-:-:S04]  /*0110*/  FFMA R3, R8, -R4, 1 ;  /* 0x3f80000008037423 */ /* 0x000fc80000000804 */
[----:B------:R-:W-:Y:S01]  /*0120*/  FFMA R3, R3, R8, 0.0039215688593685626984 ;  /* 0x3b80808103037423 */ /* 0x000fe20000000008 */
[----:B--2---:R-:W0:Y:S08]  /*0130*/  I2F.U8 R0, R6 ;  /* 0x0000000600007306 */ /* 0x004e300000001000 */
[----:B0-----:R-:W0:Y:S01]  /*0140*/  FCHK P0, R0, 255 ;  /* 0x437f000000007902 */ /* 0x001e220000000000 */
[----:B------:R-:W-:-:S04]  /*0150*/  FFMA R8, R0, R3, RZ ;  /* 0x0000000300087223 */ /* 0x000fc800000000ff */
[----:B------:R-:W-:-:S04]  /*0160*/  FFMA R9, R8, -255, R0 ;  /* 0xc37f000008097823 */ /* 0x000fc80000000000 */
[----:B------:R-:W-:Y:S01]  /*0170*/  FFMA R3, R3, R9, R8 ;  /* 0x0000000903037223 */ /* 0x000fe20000000008 */
[----:B0-----:R-:W-:Y:S06]  /*0180*/  @!P0 BRA `(.L_x_7) ;  /* 0x0000000000108947 */ /* 0x001fec0003800000 */
[----:B------:R-:W-:Y:S01]  /*0190*/  IMAD.MOV.U32 R3, RZ, RZ, R0 ;  /* 0x000000ffff037224 */ /* 0x000fe200078e0000 */
[----:B------:R-:W-:-:S07]  /*01a0*/  MOV R8, 0x1c0 ;  /* 0x000001c000087802 */ /* 0x000fce0000000f00 */
[----:B------:R-:W-:Y:S05]  /*01b0*/  CALL.REL.NOINC `($__internal_0_$__cuda_sm3x_div_rn_noftz_f32_slowpath) ;  /* 0x0000000400707944 */ /* 0x000fea0003c00000 */
[----:B------:R-:W-:-:S07]  /*01c0*/  IMAD.MOV.U32 R3, RZ, RZ, R0 ;  /* 0x000000ffff037224 */ /* 0x000fce00078e0000 */
.L_x_7:
[----:B------:R-:W-:Y:S05]  /*01d0*/  BSYNC.RECONVERGENT B0 ;  /* 0x0000000000007941 */ /* 0x000fea0003800200 */
.L_x_6:
[----:B------:R-:W0:Y:S01]  /*01e0*/  S2UR UR5, SR_CgaCtaId ;  /* 0x00000000000579c3 */ /* 0x000e220000008800 */
[C---:B------:R-:W-:Y:S01]  /*01f0*/  IMAD.SHL.U32 R7, R2.reuse, 0x4, RZ ;  /* 0x0000000402077824 */ /* 0x040fe200078e00ff */
[----:B------:R-:W-:Y:S01]  /*0200*/  UMOV UR4, 0x400 ;  /* 0x0000040000047882 */ /* 0x000fe20000000000 */
[----:B------:R-:W-:Y:S01]  /*0210*/  SHF.R.U32.HI R9, RZ, 0x8, R6 ;  /* 0x00000008ff097819 */ /* 0x000fe20000011606 */
[----:B------:R-:W-:Y:S01]  /*0220*/  IMAD.MOV.U32 R11, RZ, RZ, 0x3b808081 ;  /* 0x3b808081ff0b7424 */ /* 0x000fe200078e00ff */
[----:B------:R-:W-:Y:S01]  /*0230*/  BSSY.RECONVERGENT B0, `(.L_x_8) ;  /* 0x0000012000007945 */ /* 0x000fe20003800200 */
[----:B------:R-:W-:Y:S02]  /*0240*/  LEA.HI R0, R2, R7, RZ, 0x1d ;  /* 0x0000000702007211 */ /* 0x000fe400078fe8ff */
[----:B------:R-:W-:-:S04]  /*0250*/  LOP3.LUT R9, R9, 0xff, RZ, 0xc0, !PT ;  /* 0x000000ff09097812 */ /* 0x000fc800078ec0ff */
[----:B------:R-:W-:-:S04]  /*0260*/  I2FP.F32.U32 R9, R9 ;  /* 0x0000000900097245 */ /* 0x000fc80000201000 */
[----:B------:R-:W1:Y:S01]  /*0270*/  FCHK P0, R9, 255 ;  /* 0x437f000009007902 */ /* 0x000e620000000000 */
[----:B0-----:R-:W-:-:S06]  /*0280*/  ULEA UR4, UR5, UR4, 0x18 ;  /* 0x0000000405047291 */ /* 0x001fcc000f8ec0ff */
[----:B------:R-:W-:Y:S01]  /*0290*/  LEA R8, R0, UR4, 0x2 ;  /* 0x0000000400087c11 */ /* 0x000fe2000f8e10ff */
[----:B------:R-:W-:-:S04]  /*02a0*/  FFMA R0, R11, -R4, 1 ;  /* 0x3f8000000b007423 */ /* 0x000fc80000000804 */
[----:B------:R0:W-:Y:S01]  /*02b0*/  STS [R8], R3 ;  /* 0x0000000308007388 */ /* 0x0001e20000000800 */
[----:B------:R-:W-:-:S04]  /*02c0*/  FFMA R0, R0, R11, 0.0039215688593685626984 ;  /* 0x3b80808100007423 */ /* 0x000fc8000000000b */
[----:B------:R-:W-:-:S04]  /*02d0*/  FFMA R10, R0, R9, RZ ;  /* 0x00000009000a7223 */ /* 0x000fc800000000ff */
[----:B------:R-:W-:-:S04]  /*02e0*/  FFMA R11, R10, -255, R9 ;  /* 0xc37f00000a0b7823 */ /* 0x000fc80000000009 */
[----:B------:R-:W-:Y:S01]  /*02f0*/  FFMA R10, R0, R11, R10 ;  /* 0x0000000b000a7223 */ /* 0x000fe2000000000a */
[----:B01----:R-:W-:Y:S06]  /*0300*/  @!P0 BRA `(.L_x_9) ;  /* 0x0000000000108947 */ /* 0x003fec0003800000 */
[----:B------:R-:W-:Y:S01]  /*0310*/  IMAD.MOV.U32 R3, RZ, RZ, R9 ;  /* 0x000000ffff037224 */ /* 0x000fe200078e0009 */
[----:B------:R-:W-:-:S07]  /*0320*/  MOV R8, 0x340 ;  /* 0x0000034000087802 */ /* 0x000fce0000000f00 */
[----:B------:R-:W-:Y:S05]  /*0330*/  CALL.REL.NOINC `($__internal_0_$__cuda_sm3x_div_rn_noftz_f32_slowpath) ;  /* 0x0000000400107944 */ /* 0x000fea0003c00000 */
[----:B------:R-:W-:-:S07]  /*0340*/  IMAD.MOV.U32 R10, RZ, RZ, R0 ;  /* 0x000000ffff0a7224 */ /* 0x000fce00078e0000 */
.L_x_9:
[----:B------:R-:W-:Y:S05]  /*0350*/  BSYNC.RECONVERGENT B0 ;  /* 0x0000000000007941 */ /* 0x000fea0003800200 */
.L_x_8:
[----:B------:R-:W-:Y:S01]  /*0360*/  LEA.HI R7, R7, R7, RZ, 0x1b ;  /* 0x0000000707077211 */ /* 0x000fe200078fd8ff */
[----:B------:R-:W-:Y:S01]  /*0370*/  IMAD.MOV.U32 R9, RZ, RZ, 0x3b808081 ;  /* 0x3b808081ff097424 */ /* 0x000fe200078e00ff */
[----:B------:R-:W-:Y:S01]  /*0380*/  SHF.R.U32.HI R0, RZ, 0x10, R6 ;  /* 0x00000010ff007819 */ /* 0x000fe20000011606 */
[----:B------:R-:W-:Y:S01]  /*0390*/  BSSY.RECONVERGENT B0, `(.L_x_10) ;  /* 0x000000f000007945 */ /* 0x000fe20003800200 */
[----:B------:R-:W-:Y:S01]  /*03a0*/  LEA R7, R7, UR4, 0x2 ;  /* 0x0000000407077c11 */ /* 0x000fe2000f8e10ff */
[----:B------:R-:W-:Y:S01]  /*03b0*/  FFMA R8, R9, -R4, 1 ;  /* 0x3f80000009087423 */ /* 0x000fe20000000804 */
[----:B------:R-:W-:-:S03]  /*03c0*/  LOP3.LUT R0, R0, 0xff, RZ, 0xc0, !PT ;  /* 0x000000ff00007812 */ /* 0x000fc600078ec0ff */
[----:B------:R0:W-:Y:S01]  /*03d0*/  STS [R7+0x4], R10 ;  /* 0x0000040a07007388 */ /* 0x0001e20000000800 */
[----:B------:R-:W-:Y:S01]  /*03e0*/  I2FP.F32.U32 R3, R0 ;  /* 0x0000000000037245 */ /* 0x000fe20000201000 */
[----:B------:R-:W-:-:S03]  /*03f0*/  FFMA R0, R8, R9, 0.0039215688593685626984 ;  /* 0x3b80808108007423 */ /* 0x000fc60000000009 */
[----:B------:R-:W1:Y:S01]  /*0400*/  FCHK P0, R3, 255 ;  /* 0x437f000003007902 */ /* 0x000e620000000000 */
[----:B------:R-:W-:-:S04]  /*0410*/  FFMA R8, R0, R3, RZ ;  /* 0x0000000300087223 */ /* 0x000fc800000000ff */
[----:B------:R-:W-:-:S04]  /*0420*/  FFMA R9, R8, -255, R3 ;  /* 0xc37f000008097823 */ /* 0x000fc80000000003 */
[----:B------:R-:W-:Y:S01]  /*0430*/  FFMA R8, R0, R9, R8 ;  /* 0x0000000900087223 */ /* 0x000fe20000000008 */
[----:B01----:R-:W-:Y:S06]  /*0440*/  @!P0 BRA `(.L_x_11) ;  /* 0x00000000000c8947 */ /* 0x003fec0003800000 */
[----:B------:R-:W-:-:S07]  /*0450*/  MOV R8, 0x470 ;  /* 0x0000047000087802 */ /* 0x000fce0000000f00 */
[----:B------:R-:W-:Y:S05]  /*0460*/  CALL.REL.NOINC `($__internal_0_$__cuda_sm3x_div_rn_noftz_f32_slowpath) ;  /* 0x0000000000c47944 */ /* 0x000fea0003c00000 */
[----:B------:R-:W-:-:S07]  /*0470*/  IMAD.MOV.U32 R8, RZ, RZ, R0 ;  /* 0x000000ffff087224 */ /* 0x000fce00078e0000 */
.L_x_11:
[----:B------:R-:W-:Y:S05]  /*0480*/  BSYNC.RECONVERGENT B0 ;  /* 0x0000000000007941 */ /* 0x000fea0003800200 */
.L_x_10:
[----:B------:R-:W0:Y:S01]  /*0490*/  I2F.U8 R3, R6.B3 ;  /* 0x3000000600037306 */ /* 0x000e220000001000 */
[----:B------:R-:W-:Y:S01]  /*04a0*/  IMAD.MOV.U32 R9, RZ, RZ, 0x3b808081 ;  /* 0x3b808081ff097424 */ /* 0x000fe200078e00ff */
[----:B------:R1:W-:Y:S01]  /*04b0*/  STS [R7+0x8], R8 ;  /* 0x0000080807007388 */ /* 0x0003e20000000800 */
[----:B------:R-:W-:Y:S02]  /*04c0*/  BSSY.RECONVERGENT B0, `(.L_x_12) ;  /* 0x000000a000007945 */ /* 0x000fe40003800200 */
[----:B------:R-:W-:-:S04]  /*04d0*/  FFMA R0, R9, -R4, 1 ;  /* 0x3f80000009007423 */ /* 0x000fc80000000804 */
[----:B------:R-:W-:Y:S01]  /*04e0*/  FFMA R0, R0, R9, 0.0039215688593685626984 ;  /* 0x3b80808100007423 */ /* 0x000fe20000000009 */
[----:B0-----:R-:W0:Y:S03]  /*04f0*/  FCHK P0, R3, 255 ;  /* 0x437f000003007902 */ /* 0x001e260000000000 */
[----:B------:R-:W-:-:S04]  /*0500*/  FFMA R10, R0, R3, RZ ;  /* 0x00000003000a7223 */ /* 0x000fc800000000ff */
[----:B------:R-:W-:-:S04]  /*0510*/  FFMA R9, R10, -255, R3 ;  /* 0xc37f00000a097823 */ /* 0x000fc80000000003 */
[----:B------:R-:W-:Y:S01]  /*0520*/  FFMA R0, R0, R9, R10 ;  /* 0x0000000900007223 */ /* 0x000fe2000000000a */
[----:B01----:R-:W-:Y:S06]  /*0530*/  @!P0 BRA `(.L_x_13) ;  /* 0x0000000000088947 */ /* 0x003fec0003800000 */
[----:B------:R-:W-:-:S07]  /*0540*/  MOV R8, 0x560 ;  /* 0x0000056000087802 */ /* 0x000fce0000000f00 */
[----:B------:R-:W-:Y:S05]  /*0550*/  CALL.REL.NOINC `($__internal_0_$__cuda_sm3x_div_rn_noftz_f32_slowpath) ;  /* 0x0000000000887944 */ /* 0x000fea0003c00000 */
.L_x_13:
[----:B------:R-:W-:Y:S05]  /*0560*/  BSYNC.RECONVERGENT B0 ;  /* 0x0000000000007941 */ /* 0x000fea0003800200 */
.L_x_12:
[----:B------:R-:W0:Y:S01]  /*0570*/  LDCU UR5, c[0x0][0x398] ;  /* 0x00007300ff0577ac */ /* 0x000e220008000800 */
[C---:B------:R-:W-:Y:S01]  /*0580*/  VIADD R3, R5.reuse, 0x400 ;  /* 0x0000040005037836 */ /* 0x040fe20000000000 */
[----:B------:R-:W-:Y:S01]  /*0590*/  STS [R7+0xc], R0 ;  /* 0x00000c0007007388 */ /* 0x000fe20000000800 */
[C---:B------:R-:W-:Y:S02]  /*05a0*/  VIADD R4, R5.reuse, 0x800 ;  /* 0x0000080005047836 */ /* 0x040fe40000000000 */
[----:B------:R-:W-:Y:S01]  /*05b0*/  VIADD R12, R5, 0xc00 ;  /* 0x00000c00050c7836 */ /* 0x000fe20000000000 */
[----:B------:R-:W-:Y:S01]  /*05c0*/  BAR.SYNC.DEFER_BLOCKING 0x0 ;  /* 0x0000000000007b1d */ /* 0x000fe20000010000 */
[----:B0-----:R-:W-:Y:S02]  /*05d0*/  ISETP.GE.AND P1, PT, R3, UR5, PT ;  /* 0x0000000503007c0c */ /* 0x001fe4000bf26270 */
[----:B------:R-:W-:Y:S02]  /*05e0*/  ISETP.GE.AND P2, PT, R4, UR5, PT ;  /* 0x0000000504007c0c */ /* 0x000fe4000bf46270 */
[----:B------:R-:W-:-:S02]  /*05f0*/  ISETP.GE.AND P0, PT, R5, UR5, PT ;  /* 0x0000000505007c0c */ /* 0x000fc4000bf06270 */
[----:B------:R-:W-:-:S07]  /*0600*/  ISETP.GE.AND P3, PT, R12, UR5, PT ;  /* 0x000000050c007c0c */ /* 0x000fce000bf66270 */
[C---:B------:R-:W-:Y:S02]  /*0610*/  @!P1 LOP3.LUT R9, R2.reuse, 0x400, RZ, 0xfc, !PT ;  /* 0x0000040002099812 */ /* 0x040fe400078efcff */
[C---:B------:R-:W-:Y:S02]  /*0620*/  @!P2 LOP3.LUT R11, R2.reuse, 0x800, RZ, 0xfc, !PT ;  /* 0x00000800020ba812 */ /* 0x040fe400078efcff */
[-C--:B------:R-:W-:Y:S02]  /*0630*/  @!P0 LEA.HI R3, R2, R2.reuse, RZ, 0x1b ;  /* 0x0000000202038211 */ /* 0x080fe400078fd8ff */
[-C--:B------:R-:W-:Y:S02]  /*0640*/  @!P1 LEA.HI R9, R9, R2.reuse, RZ, 0x1b ;  /* 0x0000000209099211 */ /* 0x080fe400078fd8ff */
[----:B------:R-:W-:Y:S02]  /*0650*/  @!P2 LEA.HI R11, R11, R2, RZ, 0x1b ;  /* 0x000000020b0ba211 */ /* 0x000fe400078fd8ff */
[----:B------:R-:W-:-:S02]  /*0660*/  @!P0 LEA R3, R3, UR4, 0x2 ;  /* 0x0000000403038c11 */ /* 0x000fc4000f8e10ff */
[----:B------:R-:W-:Y:S02]  /*0670*/  @!P1 LEA R6, R9, UR4, 0x2 ;  /* 0x0000000409069c11 */ /* 0x000fe4000f8e10ff */
[----:B------:R-:W-:Y:S01]  /*0680*/  @!P2 LEA R10, R11, UR4, 0x2 ;  /* 0x000000040b0aac11 */ /* 0x000fe2000f8e10ff */
[----:B------:R-:W0:Y:S01]  /*0690*/  LDC.64 R8, c[0x0][0x390] ;  /* 0x0000e400ff087b82 */ /* 0x000e220000000a00 */
[----:B------:R-:W1:Y:S04]  /*06a0*/  @!P0 LDS R3, [R3] ;  /* 0x0000000003038984 */ /* 0x000e680000000800 */
[----:B------:R-:W2:Y:S04]  /*06b0*/  @!P1 LDS R11, [R6+0x1000] ;  /* 0x00100000060b9984 */ /* 0x000ea80000000800 */
[----:B------:R-:W3:Y:S01]  /*06c0*/  @!P2 LDS R13, [R10+0x2000] ;  /* 0x002000000a0da984 */ /* 0x000ee20000000800 */
[----:B0-----:R-:W-:-:S05]  /*06d0*/  IMAD.WIDE R4, R5, 0x4, R8 ;  /* 0x0000000405047825 */ /* 0x001fca00078e0208 */
[----:B-1----:R0:W-:Y:S04]  /*06e0*/  @!P0 STG.E desc[UR6][R4.64], R3 ;  /* 0x0000000304008986 */ /* 0x0021e8000c101906 */
[----:B--2---:R0:W-:Y:S04]  /*06f0*/  @!P1 STG.E desc[UR6][R4.64+0x1000], R11 ;  /* 0x0010000b04009986 */ /* 0x0041e8000c101906 */
[----:B---3--:R0:W-:Y:S01]  /*0700*/  @!P2 STG.E desc[UR6][R4.64+0x2000], R13 ;  /* 0x0020000d0400a986 */ /* 0x0081e2000c101906 */
[----:B------:R-:W-:Y:S05]  /*0710*/  @P3 EXIT ;  /* 0x000000000000394d */ /* 0x000fea0003800000 */
[----:B0-----:R-:W-:-:S04]  /*0720*/  LOP3.LUT R3, R2, 0xc00, RZ, 0xfc, !PT ;  /* 0x00000c0002037812 */ /* 0x001fc800078efcff */
[----:B------:R-:W-:-:S04]  /*0730*/  LEA.HI R3, R3, R2, RZ, 0x1b ;  /* 0x0000000203037211 */ /* 0x000fc800078fd8ff */
[----:B------:R-:W-:-:S06]  /*0740*/  LEA R3, R3, UR4, 0x2 ;  /* 0x0000000403037c11 */ /* 0x000fcc000f8e10ff */
[----:B------:R-:W0:Y:S04]  /*0750*/  LDS R3, [R3+0x3000] ;  /* 0x0030000003037984 */ /* 0x000e280000000800 */
[----:B0-----:R-:W-:Y:S01]  /*0760*/  STG.E desc[UR6][R4.64+0x3000], R3 ;  /* 0x0030000304007986 */ /* 0x001fe2000c101906 */
[----:B------:R-:W-:Y:S05]  /*0770*/  EXIT ;  /* 0x000000000000794d */ /* 0x000fea0003800000 */
        .weak           $__internal_0_$__cuda_sm3x_div_rn_noftz_f32_slowpath
        .type           $__internal_0_$__cuda_sm3x_div_rn_noftz_f32_slowpath,@function
        .size           $__internal_0_$__cuda_sm3x_div_rn_noftz_f32_slowpath,(.L_x_60 - $__internal_0_$__cuda_sm3x_div_rn_noftz_f32_slowpath)
$__internal_0_$__cuda_sm3x_div_rn_noftz_f32_slowpath:
[----:B------:R-:W-:Y:S01]  /*0780*/  SHF.R.U32.HI R10, RZ, 0x17, R4 ;  /* 0x00000017ff0a7819 */ /* 0x000fe20000011604 */
[----:B------:R-:W-:Y:S01]  /*0790*/  BSSY.RECONVERGENT B1, `(.L_x_14) ;  /* 0x0000064000017945 */ /* 0x000fe20003800200 */
[----:B------:R-:W-:Y:S01]  /*07a0*/  SHF.R.U32.HI R0, RZ, 0x17, R3 ;  /* 0x00000017ff007819 */ /* 0x000fe20000011603 */
[----:B------:R-:W-:Y:S01]  /*07b0*/  IMAD.MOV.U32 R12, RZ, RZ, 0x437f0000 ;  /* 0x437f0000ff0c7424 */ /* 0x000fe200078e00ff */
[----:B------:R-:W-:Y:S02]  /*07c0*/  LOP3.LUT R10, R10, 0xff, RZ, 0xc0, !PT ;  /* 0x000000ff0a0a7812 */ /* 0x000fe400078ec0ff */
[----:B------:R-:W-:-:S03]  /*07d0*/  LOP3.LUT R14, R0, 0xff, RZ, 0xc0, !PT ;  /* 0x000000ff000e7812 */ /* 0x000fc600078ec0ff */
[----:B------:R-:W-:Y:S02]  /*07e0*/  VIADD R11, R10, 0xffffffff ;  /* 0xffffffff0a0b7836 */ /* 0x000fe40000000000 */
[----:B------:R-:W-:-:S03]  /*07f0*/  VIADD R13, R14, 0xffffffff ;  /* 0xffffffff0e0d7836 */ /* 0x000fc60000000000 */
[----:B------:R-:W-:-:S04]  /*0800*/  ISETP.GT.U32.AND P0, PT, R11, 0xfd, PT ;  /* 0x000000fd0b00780c */ /* 0x000fc80003f04070 */
[----:B------:R-:W-:-:S13]  /*0810*/  ISETP.GT.U32.OR P0, PT, R13, 0xfd, P0 ;  /* 0x000000fd0d00780c */ /* 0x000fda0000704470 */
[----:B------:R-:W-:Y:S01]  /*0820*/  @!P0 IMAD.MOV.U32 R9, RZ, RZ, RZ ;  /* 0x000000ffff098224 */ /* 0x000fe200078e00ff */
[----:B------:R-:W-:Y:S06]  /*0830*/  @!P0 BRA `(.L_x_15) ;  /* 0x0000000000608947 */ /* 0x000fec0003800000 */
[----:B------:R-:W-:Y:S01]  /*0840*/  IMAD.MOV.U32 R0, RZ, RZ, 0x437f0000 ;  /* 0x437f0000ff007424 */ /* 0x000fe200078e00ff */
[----:B------:R-:W-:-:S04]  /*0850*/  FSETP.GTU.FTZ.AND P0, PT, |R3|, +INF , PT ;  /* 0x7f8000000300780b */ /* 0x000fc80003f1c200 */
[----:B------:R-:W-:-:S04]  /*0860*/  FSETP.GTU.FTZ.AND P1, PT, |R0|, +INF , PT ;  /* 0x7f8000000000780b */ /* 0x000fc80003f3c200 */
[----:B------:R-:W-:-:S13]  /*0870*/  PLOP3.LUT P0, PT, P0, P1, PT, 0xf8, 0x8f ;  /* 0x00000000008f781c */ /* 0x000fda0000703f70 */
[----:B------:R-:W-:Y:S05]  /*0880*/  @P0 BRA `(.L_x_16) ;  /* 0x00000004004c0947 */ /* 0x000fea0003800000 */
[----:B------:R-:W-:-:S13]  /*0890*/  LOP3.LUT P0, RZ, R12, 0x7fffffff, R3, 0xc8, !PT ;  /* 0x7fffffff0cff7812 */ /* 0x000fda000780c803 */
[----:B------:R-:W-:Y:S05]  /*08a0*/  @!P0 BRA `(.L_x_17) ;  /* 0x00000004003c8947 */ /* 0x000fea0003800000 */
[C---:B------:R-:W-:Y:S02]  /*08b0*/  FSETP.NEU.FTZ.AND P2, PT, |R3|.reuse, +INF , PT ;  /* 0x7f8000000300780b */ /* 0x040fe40003f5d200 */
[----:B------:R-:W-:Y:S02]  /*08c0*/  FSETP.NEU.FTZ.AND P1, PT, |R0|, +INF , PT ;  /* 0x7f8000000000780b */ /* 0x000fe40003f3d200 */
[----:B------:R-:W-:-:S11]  /*08d0*/  FSETP.NEU.FTZ.AND P0, PT, |R3|, +INF , PT ;  /* 0x7f8000000300780b */ /* 0x000fd60003f1d200 */
[----:B------:R-:W-:Y:S05]  /*08e0*/  @!P1 BRA !P2, `(.L_x_17) ;  /* 0x00000004002c9947 */ /* 0x000fea0005000000 */
[----:B------:R-:W-:-:S04]  /*08f0*/  LOP3.LUT P2, RZ, R3, 0x7fffffff, RZ, 0xc0, !PT ;  /* 0x7fffffff03ff7812 */ /* 0x000fc8000784c0ff */
[----:B------:R-:W-:-:S13]  /*0900*/  PLOP3.LUT P1, PT, P1, P2, PT, 0x2f, 0xf2 ;  /* 0x0000000000f2781c */ /* 0x000fda0000f24577 */
[----:B------:R-:W-:Y:S05]  /*0910*/  @P1 BRA `(.L_x_18) ;  /* 0x0000000400181947 */ /* 0x000fea0003800000 */
[----:B------:R-:W-:-:S04]  /*0920*/  LOP3.LUT P1, RZ, R12, 0x7fffffff, RZ, 0xc0, !PT ;  /* 0x7fffffff0cff7812 */ /* 0x000fc8000782c0ff */
[----:B------:R-:W-:-:S13]  /*0930*/  PLOP3.LUT P0, PT, P0, P1, PT, 0x2f, 0xf2 ;  /* 0x0000000000f2781c */ /* 0x000fda0000702577 */
[----:B------:R-:W-:Y:S05]  /*0940*/  @P0 BRA `(.L_x_19) ;  /* 0x0000000400000947 */ /* 0x000fea0003800000 */
[----:B------:R-:W-:Y:S02]  /*0950*/  ISETP.GE.AND P0, PT, R13, RZ, PT ;  /* 0x000000ff0d00720c */ /* 0x000fe40003f06270 */
[----:B------:R-:W-:-:S11]  /*0960*/  ISETP.GE.AND P1, PT, R11, RZ, PT ;  /* 0x000000ff0b00720c */ /* 0x000fd60003f26270 */
[----:B------:R-:W-:Y:S02]  /*0970*/  @P0 IMAD.MOV.U32 R9, RZ, RZ, RZ ;  /* 0x000000ffff090224 */ /* 0x000fe400078e00ff */
[----:B------:R-:W-:Y:S01]  /*0980*/  @!P0 FFMA R3, R3, 1.84467440737095516160e+19, RZ ;  /* 0x5f80000003038823 */ /* 0x000fe200000000ff */
[----:B------:R-:W-:Y:S02]  /*0990*/  @!P0 IMAD.MOV.U32 R9, RZ, RZ, -0x40 ;  /* 0xffffffc0ff098424 */ /* 0x000fe400078e00ff */
[----:B------:R-:W-:Y:S02]  /*09a0*/  @!P1 FFMA R12, R0, 1.84467440737095516160e+19, RZ ;  /* 0x5f800000000c9823 */ /* 0x000fe400000000ff */
[----:B------:R-:W-:-:S07]  /*09b0*/  @!P1 VIADD R9, R9, 0x40 ;  /* 0x0000004009099836 */ /* 0x000fce0000000000 */
.L_x_15:
[----:B------:R-:W-:Y:S01]  /*09c0*/  LEA R11, R10, 0xc0800000, 0x17 ;  /* 0xc08000000a0b7811 */ /* 0x000fe200078eb8ff */
[----:B------:R-:W-:Y:S04]  /*09d0*/  BSSY.RECONVERGENT B2, `(.L_x_20) ;  /* 0x0000036000027945 */ /* 0x000fe80003800200 */
[----:B------:R-:W-:Y:S02]  /*09e0*/  IMAD.IADD R12, R12, 0x1, -R11 ;  /* 0x000000010c0c7824 */ /* 0x000fe400078e0a0b */
[----:B------:R-:W-:Y:S02]  /*09f0*/  VIADD R11, R14, 0xffffff81 ;  /* 0xffffff810e0b7836 */ /* 0x000fe40000000000 */
[----:B------:R-:W0:Y:S01]  /*0a00*/  MUFU.RCP R13, R12 ;  /* 0x0000000c000d7308 */ /* 0x000e220000001000 */
[----:B------:R-:W-:Y:S01]  /*0a10*/  FADD.FTZ R15, -R12, -RZ ;  /* 0x800000ff0c0f7221 */ /* 0x000fe20000010100 */
[C---:B------:R-:W-:Y:S01]  /*0a20*/  IMAD R0, R11.reuse, -0x800000, R3 ;  /* 0xff8000000b007824 */ /* 0x040fe200078e0203 */
[----:B------:R-:W-:-:S05]  /*0a30*/  IADD3 R10, PT, PT, R11, 0x7f, -R10 ;  /* 0x0000007f0b0a7810 */ /* 0x000fca0007ffe80a */
[----:B------:R-:W-:Y:S02]  /*0a40*/  IMAD.IADD R10, R10, 0x1, R9 ;  /* 0x000000010a0a7824 */ /* 0x000fe400078e0209 */
[----:B0-----:R-:W-:-:S04]  /*0a50*/  FFMA R14, R13, R15, 1 ;  /* 0x3f8000000d0e7423 */ /* 0x001fc8000000000f */
[----:B------:R-:W-:-:S04]  /*0a60*/  FFMA R16, R13, R14, R13 ;  /* 0x0000000e0d107223 */ /* 0x000fc8000000000d */
[----:B------:R-:W-:-:S04]  /*0a70*/  FFMA R3, R0, R16, RZ ;  /* 0x0000001000037223 */ /* 0x000fc800000000ff */
[----:B------:R-:W-:-:S04]  /*0a80*/  FFMA R14, R15, R3, R0 ;  /* 0x000000030f0e7223 */ /* 0x000fc80000000000 */
[----:B------:R-:W-:-:S04]  /*0a90*/  FFMA R13, R16, R14, R3 ;  /* 0x0000000e100d7223 */ /* 0x000fc80000000003 */
[----:B------:R-:W-:-:S04]  /*0aa0*/  FFMA R14, R15, R13, R0 ;  /* 0x0000000d0f0e7223 */ /* 0x000fc80000000000 */
[----:B------:R-:W-:-:S05]  /*0ab0*/  FFMA R0, R16, R14, R13 ;  /* 0x0000000e10007223 */ /* 0x000fca000000000d */
[----:B------:R-:W-:-:S04]  /*0ac0*/  SHF.R.U32.HI R3, RZ, 0x17, R0 ;  /* 0x00000017ff037819 */ /* 0x000fc80000011600 */
[----:B------:R-:W-:-:S05]  /*0ad0*/  LOP3.LUT R3, R3, 0xff, RZ, 0xc0, !PT ;  /* 0x000000ff03037812 */ /* 0x000fca00078ec0ff */
[----:B------:R-:W-:-:S04]  /*0ae0*/  IMAD.IADD R11, R3, 0x1, R10 ;  /* 0x00000001030b7824 */ /* 0x000fc800078e020a */
[----:B------:R-:W-:-:S05]  /*0af0*/  VIADD R3, R11, 0xffffffff ;  /* 0xffffffff0b037836 */ /* 0x000fca0000000000 */
[----:B------:R-:W-:-:S13]  /*0b00*/  ISETP.GE.U32.AND P0, PT, R3, 0xfe, PT ;  /* 0x000000fe0300780c */ /* 0x000fda0003f06070 */
[----:B------:R-:W-:Y:S05]  /*0b10*/  @!P0 BRA `(.L_x_21) ;  /* 0x0000000000808947 */ /* 0x000fea0003800000 */
[----:B------:R-:W-:-:S13]  /*0b20*/  ISETP.GT.AND P0, PT, R11, 0xfe, PT ;  /* 0x000000fe0b00780c */ /* 0x000fda0003f04270 */
[----:B------:R-:W-:Y:S05]  /*0b30*/  @P0 BRA `(.L_x_22) ;  /* 0x00000000006c0947 */ /* 0x000fea0003800000 */
[----:B------:R-:W-:-:S13]  /*0b40*/  ISETP.GE.AND P0, PT, R11, 0x1, PT ;  /* 0x000000010b00780c */ /* 0x000fda0003f06270 */
[----:B------:R-:W-:Y:S05]  /*0b50*/  @P0 BRA `(.L_x_23) ;  /* 0x0000000000740947 */ /* 0x000fea0003800000 */
[----:B------:R-:W-:Y:S02]  /*0b60*/  ISETP.GE.AND P0, PT, R11, -0x18, PT ;  /* 0xffffffe80b00780c */ /* 0x000fe40003f06270 */
[----:B------:R-:W-:-:S11]  /*0b70*/  LOP3.LUT R0, R0, 0x80000000, RZ, 0xc0, !PT ;  /* 0x8000000000007812 */ /* 0x000fd600078ec0ff */
[----:B------:R-:W-:Y:S05]  /*0b80*/  @!P0 BRA `(.L_x_23) ;  /* 0x0000000000688947 */ /* 0x000fea0003800000 */
[CCC-:B------:R-:W-:Y:S01]  /*0b90*/  FFMA.RZ R3, R16.reuse, R14.reuse, R13.reuse ;  /* 0x0000000e10037223 */ /* 0x1c0fe2000000c00d */
[C---:B------:R-:W-:Y:S02]  /*0ba0*/  VIADD R12, R11.reuse, 0x20 ;  /* 0x000000200b0c7836 */ /* 0x040fe40000000000 */
[CCC-:B------:R-:W-:Y:S01]  /*0bb0*/  FFMA.RM R10, R16.reuse, R14.reuse, R13.reuse ;  /* 0x0000000e100a7223 */ /* 0x1c0fe2000000400d */
[----:B------:R-:W-:Y:S02]  /*0bc0*/  ISETP.NE.AND P2, PT, R11, RZ, PT ;  /* 0x000000ff0b00720c */ /* 0x000fe40003f45270 */
[----:B------:R-:W-:Y:S01]  /*0bd0*/  LOP3.LUT R9, R3, 0x7fffff, RZ, 0xc0, !PT ;  /* 0x007fffff03097812 */ /* 0x000fe200078ec0ff */
[----:B------:R-:W-:Y:S01]  /*0be0*/  FFMA.RP R3, R16, R14, R13 ;  /* 0x0000000e10037223 */ /* 0x000fe2000000800d */
[----:B------:R-:W-:Y:S01]  /*0bf0*/  ISETP.NE.AND P1, PT, R11, RZ, PT ;  /* 0x000000ff0b00720c */ /* 0x000fe20003f25270 */
[----:B------:R-:W-:Y:S01]  /*0c00*/  IMAD.MOV R11, RZ, RZ, -R11 ;  /* 0x000000ffff0b7224 */ /* 0x000fe200078e0a0b */
[----:B------:R-:W-:-:S02]  /*0c10*/  LOP3.LUT R9, R9, 0x800000, RZ, 0xfc, !PT ;  /* 0x0080000009097812 */ /* 0x000fc400078efcff */
[----:B------:R-:W-:Y:S02]  /*0c20*/  FSETP.NEU.FTZ.AND P0, PT, R3, R10, PT ;  /* 0x0000000a0300720b */ /* 0x000fe40003f1d000 */
[----:B------:R-:W-:Y:S02]  /*0c30*/  SHF.L.U32 R12, R9, R12, RZ ;  /* 0x0000000c090c7219 */ /* 0x000fe400000006ff */
[----:B------:R-:W-:Y:S02]  /*0c40*/  SEL R10, R11, RZ, P2 ;  /* 0x000000ff0b0a7207 */ /* 0x000fe40001000000 */
[----:B------:R-:W-:Y:S02]  /*0c50*/  ISETP.NE.AND P1, PT, R12, RZ, P1 ;  /* 0x000000ff0c00720c */ /* 0x000fe40000f25270 */
[----:B------:R-:W-:Y:S02]  /*0c60*/  SHF.R.U32.HI R10, RZ, R10, R9 ;  /* 0x0000000aff0a7219 */ /* 0x000fe40000011609 */
[----:B------:R-:W-:-:S02]  /*0c70*/  PLOP3.LUT P0, PT, P0, P1, PT, 0xf8, 0x8f ;  /* 0x00000000008f781c */ /* 0x000fc40000703f70 */
[----:B------:R-:W-:Y:S02]  /*0c80*/  SHF.R.U32.HI R12, RZ, 0x1, R10 ;  /* 0x00000001ff0c7819 */ /* 0x000fe4000001160a */
[----:B------:R-:W-:-:S04]  /*0c90*/  SEL R3, RZ, 0x1, !P0 ;  /* 0x00000001ff037807 */ /* 0x000fc80004000000 */
[----:B------:R-:W-:-:S04]  /*0ca0*/  LOP3.LUT R3, R3, 0x1, R12, 0xf8, !PT ;  /* 0x0000000103037812 */ /* 0x000fc800078ef80c */
[----:B------:R-:W-:-:S05]  /*0cb0*/  LOP3.LUT R3, R3, R10, RZ, 0xc0, !PT ;  /* 0x0000000a03037212 */ /* 0x000fca00078ec0ff */
[----:B------:R-:W-:-:S05]  /*0cc0*/  IMAD.IADD R3, R12, 0x1, R3 ;  /* 0x000000010c037824 */ /* 0x000fca00078e0203 */
[----:B------:R-:W-:Y:S01]  /*0cd0*/  LOP3.LUT R0, R3, R0, RZ, 0xfc, !PT ;  /* 0x0000000003007212 */ /* 0x000fe200078efcff */
[----:B------:R-:W-:Y:S06]  /*0ce0*/  BRA `(.L_x_23) ;  /* 0x0000000000107947 */ /* 0x000fec0003800000 */
.L_x_22:
[----:B------:R-:W-:-:S04]  /*0cf0*/  LOP3.LUT R0, R0, 0x80000000, RZ, 0xc0, !PT ;  /* 0x8000000000007812 */ /* 0x000fc800078ec0ff */
[----:B------:R-:W-:Y:S01]  /*0d00*/  LOP3.LUT R0, R0, 0x7f800000, RZ, 0xfc, !PT ;  /* 0x7f80000000007812 */ /* 0x000fe200078efcff */
[----:B------:R-:W-:Y:S06]  /*0d10*/  BRA `(.L_x_23) ;  /* 0x0000000000047947 */ /* 0x000fec0003800000 */
.L_x_21:
[----:B------:R-:W-:-:S07]  /*0d20*/  IMAD R0, R10, 0x800000, R0 ;  /* 0x008000000a007824 */ /* 0x000fce00078e0200 */
.L_x_23:
[----:B------:R-:W-:Y:S05]  /*0d30*/  BSYNC.RECONVERGENT B2 ;  /* 0x0000000000027941 */ /* 0x000fea0003800200 */
.L_x_20:
[----:B------:R-:W-:Y:S05]  /*0d40*/  BRA `(.L_x_24) ;  /* 0x0000000000207947 */ /* 0x000fea0003800000 */
.L_x_19:
[----:B------:R-:W-:-:S04]  /*0d50*/  LOP3.LUT R0, R12, 0x80000000, R3, 0x48, !PT ;  /* 0x800000000c007812 */ /* 0x000fc800078e4803 */
[----:B------:R-:W-:Y:S01]  /*0d60*/  LOP3.LUT R0, R0, 0x7f800000, RZ, 0xfc, !PT ;  /* 0x7f80000000007812 */ /* 0x000fe200078efcff */
[----:B------:R-:W-:Y:S06]  /*0d70*/  BRA `(.L_x_24) ;  /* 0x0000000000147947 */ /* 0x000fec0003800000 */
.L_x_18:
[----:B------:R-:W-:Y:S01]  /*0d80*/  LOP3.LUT R0, R12, 0x80000000, R3, 0x48, !PT ;  /* 0x800000000c007812 */ /* 0x000fe200078e4803 */
[----:B------:R-:W-:Y:S06]  /*0d90*/  BRA `(.L_x_24) ;  /* 0x00000000000c7947 */ /* 0x000fec0003800000 */
.L_x_17:
[----:B------:R-:W0:Y:S01]  /*0da0*/  MUFU.RSQ R0, -QNAN ;  /* 0xffc0000000007908 */ /* 0x000e220000001400 */
[----:B------:R-:W-:Y:S05]  /*0db0*/  BRA `(.L_x_24) ;  /* 0x0000000000047947 */ /* 0x000fea0003800000 */
.L_x_16:
[----:B------:R-:W-:-:S07]  /*0dc0*/  FADD.FTZ R0, R3, R0 ;  /* 0x0000000003007221 */ /* 0x000fce0000010000 */
.L_x_24:
[----:B------:R-:W-:Y:S05]  /*0dd0*/  BSYNC.RECONVERGENT B1 ;  /* 0x0000000000017941 */ /* 0x000fea0003800200 */
.L_x_14:
[----:B------:R-:W-:-:S04]  /*0de0*/  IMAD.MOV.U32 R9, RZ, RZ, 0x0 ;  /* 0x00000000ff097424 */ /* 0x000fc800078e00ff */
[----:B0-----:R-:W-:Y:S05]  /*0df0*/  RET.REL.NODEC R8 `(_Z23map_cast_u8_to_f32_vs_nPKjiPfi) ;  /* 0xfffffff008807950 */ /* 0x001fea0003c3ffff */
.L_x_25:
        /* <DEDUP_REMOVED lines=16> */
.L_x_60:


//--------------------- .text._Z22map_cast_u8_to_f32_v_nPKjiPfi --------------------------
	.section	.text._Z22map_cast_u8_to_f32_v_nPKjiPfi,"ax",@progbits
	.align	128
        .global         _Z22map_cast_u8_to_f32_v_nPKjiPfi
        .type           _Z22map_cast_u8_to_f32_v_nPKjiPfi,@function
        .size           _Z22map_cast_u8_to_f32_v_nPKjiPfi,(.L_x_61 - _Z22map_cast_u8_to_f32_v_nPKjiPfi)
        .other          _Z22map_cast_u8_to_f32_v_nPKjiPfi,@"STO_CUDA_ENTRY STV_DEFAULT"
_Z22map_cast_u8_to_f32_v_nPKjiPfi:
.text._Z22map_cast_u8_to_f32_v_nPKjiPfi:
        /* <DEDUP_REMOVED lines=9> */
[----:B------:R-:W1:Y:S01]  /*0090*/  LDCU.64 UR4, c[0x0][0x358] ;  /* 0x00006b00ff0477ac */ /* 0x000e620008000a00 */
[----:B------:R-:W2:Y:S06]  /*00a0*/  LDCU UR6, c[0x0][0x398] ;  /* 0x00007300ff0677ac */ /* 0x000eac0008000800 */
[----:B------:R-:W3:Y:S01]  /*00b0*/  LDC.64 R4, c[0x0][0x390] ;  /* 0x0000e400ff047b82 */ /* 0x000ee20000000a00 */
[----:B0-----:R-:W-:-:S06]  /*00c0*/  IMAD.WIDE R2, R7, 0x4, R2 ;  /* 0x0000000407027825 */ /* 0x001fcc00078e0202 */
[----:B-1----:R0:W5:Y:S01]  /*00d0*/  LDG.E R2, desc[UR4][R2.64] ;  /* 0x0000000402027981 */ /* 0x002162000c1e1900 */
[----:B------:R-:W-:Y:S01]  /*00e0*/  IMAD.SHL.U32 R7, R7, 0x4, RZ ;  /* 0x0000000407077824 */ /* 0x000fe200078e00ff */
[----:B------:R-:W-:Y:S01]  /*00f0*/  BSSY.RECONVERGENT B0, `(.L_x_26) ;  /* 0x0000015000007945 */ /* 0x000fe20003800200 */
[----:B------:R-:W-:Y:S02]  /*0100*/  IMAD.MOV.U32 R6, RZ, RZ, 0x437f0000 ;  /* 0x437f0000ff067424 */ /* 0x000fe400078e00ff */
[C---:B---3--:R-:W-:Y:S01]  /*0110*/  IMAD.WIDE R4, R7.reuse, 0x4, R4 ;  /* 0x0000000407047825 */ /* 0x048fe200078e0204 */
[----:B--2---:R-:W-:-:S13]  /*0120*/  ISETP.GE.AND P0, PT, R7, UR6, PT ;  /* 0x0000000607007c0c */ /* 0x004fda000bf06270 */
[----:B0-----:R-:W-:Y:S05]  /*0130*/  @P0 BRA `(.L_x_27) ;  /* 0x0000000000400947 */ /* 0x001fea0003800000 */
[----:B-----5:R-:W0:Y:S01]  /*0140*/  I2F.U8 R0, R2 ;  /* 0x0000000200007306 */ /* 0x020e220000001000 */
[----:B------:R-:W-:Y:S01]  /*0150*/  IMAD.MOV.U32 R8, RZ, RZ, 0x3b808081 ;  /* 0x3b808081ff087424 */ /* 0x000fe200078e00ff */
[----:B------:R-:W-:Y:S03]  /*0160*/  BSSY.RECONVERGENT B1, `(.L_x_28) ;  /* 0x000000c000017945 */ /* 0x000fe60003800200 */
[----:B------:R-:W-:-:S04]  /*0170*/  FFMA R3, R8, -R6, 1 ;  /* 0x3f80000008037423 */ /* 0x000fc80000000806 */
[----:B------:R-:W-:Y:S01]  /*0180*/  FFMA R3, R3, R8, 0.0039215688593685626984 ;  /* 0x3b80808103037423 */ /* 0x000fe20000000008 */
[----:B0-----:R-:W0:Y:S03]  /*0190*/  FCHK P0, R0, 255 ;  /* 0x437f000000007902 */ /* 0x001e260000000000 */
[----:B------:R-:W-:-:S04]  /*01a0*/  FFMA R8, R0, R3, RZ ;  /* 0x0000000300087223 */ /* 0x000fc800000000ff */
[----:B------:R-:W-:-:S04]  /*01b0*/  FFMA R9, R8, -255, R0 ;  /* 0xc37f000008097823 */ /* 0x000fc80000000000 */
[----:B------:R-:W-:Y:S01]  /*01c0*/  FFMA R3, R3, R9, R8 ;  /* 0x0000000903037223 */ /* 0x000fe20000000008 */
[----:B0-----:R-:W-:Y:S06]  /*01d0*/  @!P0 BRA `(.L_x_29) ;  /* 0x0000000000108947 */ /* 0x001fec0003800000 */
[----:B------:R-:W-:Y:S01]  /*01e0*/  IMAD.MOV.U32 R3, RZ, RZ, R0 ;  /* 0x000000ffff037224 */ /* 0x000fe200078e0000 */
[----:B------:R-:W-:-:S07]  /*01f0*/  MOV R8, 0x210 ;  /* 0x0000021000087802 */ /* 0x000fce0000000f00 */
[----:B------:R-:W-:Y:S05]  /*0200*/  CALL.REL.NOINC `($__internal_1_$__cuda_sm3x_div_rn_noftz_f32_slowpath) ;  /* 0x0000000400187944 */ /* 0x000fea0003c00000 */
[----:B------:R-:W-:-:S07]  /*0210*/  IMAD.MOV.U32 R3, RZ, RZ, R0 ;  /* 0x000000ffff037224 */ /* 0x000fce00078e0000 */
.L_x_29:
[----:B------:R-:W-:Y:S05]  /*0220*/  BSYNC.RECONVERGENT B1 ;  /* 0x0000000000017941 */ /* 0x000fea0003800200 */
.L_x_28:
[----:B------:R0:W-:Y:S02]  /*0230*/  STG.E desc[UR4][R4.64], R3 ;  /* 0x0000000304007986 */ /* 0x0001e4000c101904 */
.L_x_27:
[----:B------:R-:W-:Y:S05]  /*0240*/  BSYNC.RECONVERGENT B0 ;  /* 0x0000000000007941 */ /* 0x000fea0003800200 */
.L_x_26:
[----:B------:R-:W1:Y:S01]  /*0250*/  LDCU UR6, c[0x0][0x398] ;  /* 0x00007300ff0677ac */ /* 0x000e620008000800 */
[----:B------:R-:W-:Y:S01]  /*0260*/  VIADD R0, R7, 0x1 ;  /* 0x0000000107007836 */ /* 0x000fe20000000000 */
[----:B------:R-:W-:Y:S04]  /*0270*/  BSSY.RECONVERGENT B0, `(.L_x_30) ;  /* 0x0000014000007945 */ /* 0x000fe80003800200 */
[----:B-1----:R-:W-:-:S13]  /*0280*/  ISETP.GE.AND P0, PT, R0, UR6, PT ;  /* 0x0000000600007c0c */ /* 0x002fda000bf06270 */
[----:B------:R-:W-:Y:S05]  /*0290*/  @P0 BRA `(.L_x_31) ;  /* 0x0000000000440947 */ /* 0x000fea0003800000 */
[----:B-----5:R-:W-:Y:S01]  /*02a0*/  SHF.R.U32.HI R0, RZ, 0x8, R2 ;  /* 0x00000008ff007819 */ /* 0x020fe20000011602 */
[----:B------:R-:W-:Y:S01]  /*02b0*/  HFMA2 R9, -RZ, RZ, 0.9375, -7.688999176025390625e-06 ;  /* 0x3b808081ff097431 */ /* 0x000fe200000001ff */
[----:B------:R-:W-:Y:S02]  /*02c0*/  BSSY.RECONVERGENT B1, `(.L_x_32) ;  /* 0x000000d000017945 */ /* 0x000fe40003800200 */
[----:B------:R-:W-:-:S04]  /*02d0*/  LOP3.LUT R0, R0, 0xff, RZ, 0xc0, !PT ;  /* 0x000000ff00007812 */ /* 0x000fc800078ec0ff */
[----:B0-----:R-:W-:Y:S01]  /*02e0*/  I2FP.F32.U32 R3, R0 ;  /* 0x0000000000037245 */ /* 0x001fe20000201000 */
[----:B------:R-:W-:-:S03]  /*02f0*/  FFMA R8, R9, -R6, 1 ;  /* 0x3f80000009087423 */ /* 0x000fc60000000806 */
[----:B------:R-:W0:Y:S01]  /*0300*/  FCHK P0, R3, 255 ;  /* 0x437f000003007902 */ /* 0x000e220000000000 */
[----:B------:R-:W-:-:S04]  /*0310*/  FFMA R0, R8, R9, 0.0039215688593685626984 ;  /* 0x3b80808108007423 */ /* 0x000fc80000000009 */
[----:B------:R-:W-:-:S04]  /*0320*/  FFMA R8, R0, R3, RZ ;  /* 0x0000000300087223 */ /* 0x000fc800000000ff */
[----:B------:R-:W-:-:S04]  /*0330*/  FFMA R9, R8, -255, R3 ;  /* 0xc37f000008097823 */ /* 0x000fc80000000003 */
[----:B------:R-:W-:Y:S01]  /*0340*/  FFMA R9, R0, R9, R8 ;  /* 0x0000000900097223 */ /* 0x000fe20000000008 */
[----:B0-----:R-:W-:Y:S06]  /*0350*/  @!P0 BRA `(.L_x_33) ;  /* 0x00000000000c8947 */ /* 0x001fec0003800000 */
[----:B------:R-:W-:-:S07]  /*0360*/  MOV R8, 0x380 ;  /* 0x0000038000087802 */ /* 0x000fce0000000f00 */
[----:B------:R-:W-:Y:S05]  /*0370*/  CALL.REL.NOINC `($__internal_1_$__cuda_sm3x_div_rn_noftz_f32_slowpath) ;  /* 0x0000000000bc7944 */ /* 0x000fea0003c00000 */
[----:B------:R-:W-:-:S07]  /*0380*/  IMAD.MOV.U32 R9, RZ, RZ, R0 ;  /* 0x000000ffff097224 */ /* 0x000fce00078e0000 */
.L_x_33:
[----:B------:R-:W-:Y:S05]  /*0390*/  BSYNC.RECONVERGENT B1 ;  /* 0x0000000000017941 */ /* 0x000fea0003800200 */
.L_x_32:
[----:B------:R1:W-:Y:S02]  /*03a0*/  STG.E desc[UR4][R4.64+0x4], R9 ;  /* 0x0000040904007986 */ /* 0x0003e4000c101904 */
.L_x_31:
[----:B------:R-:W-:Y:S05]  /*03b0*/  BSYNC.RECONVERGENT B0 ;  /* 0x0000000000007941 */ /* 0x000fea0003800200 */
.L_x_30:
[----:B------:R-:W2:Y:S01]  /*03c0*/  LDCU UR6, c[0x0][0x398] ;  /* 0x00007300ff0677ac */ /* 0x000ea20008000800 */
[----:B------:R-:W-:Y:S01]  /*03d0*/  VIADD R0, R7, 0x2 ;  /* 0x0000000207007836 */ /* 0x000fe20000000000 */
[----:B------:R-:W-:Y:S04]  /*03e0*/  BSSY.RECONVERGENT B0, `(.L_x_34) ;  /* 0x0000014000007945 */ /* 0x000fe80003800200 */
[----:B--2---:R-:W-:-:S13]  /*03f0*/  ISETP.GE.AND P0, PT, R0, UR6, PT ;  /* 0x0000000600007c0c */ /* 0x004fda000bf06270 */
[----:B------:R-:W-:Y:S05]  /*0400*/  @P0 BRA `(.L_x_35) ;  /* 0x0000000000440947 */ /* 0x000fea0003800000 */
[----:B-----5:R-:W-:Y:S01]  /*0410*/  SHF.R.U32.HI R0, RZ, 0x10, R2 ;  /* 0x00000010ff007819 */ /* 0x020fe20000011602 */
[----:B-1----:R-:W-:Y:S01]  /*0420*/  IMAD.MOV.U32 R9, RZ, RZ, 0x3b808081 ;  /* 0x3b808081ff097424 */ /* 0x002fe200078e00ff */
[----:B------:R-:W-:Y:S02]  /*0430*/  BSSY.RECONVERGENT B1, `(.L_x_36) ;  /* 0x000000d000017945 */ /* 0x000fe40003800200 */
[----:B------:R-:W-:Y:S01]  /*0440*/  LOP3.LUT R0, R0, 0xff, RZ, 0xc0, !PT ;  /* 0x000000ff00007812 */ /* 0x000fe200078ec0ff */
[----:B------:R-:W-:-:S03]  /*0450*/  FFMA R8, R9, -R6, 1 ;  /* 0x3f80000009087423 */ /* 0x000fc60000000806 */
[----:B0-----:R-:W-:Y:S01]  /*0460*/  I2FP.F32.U32 R3, R0 ;  /* 0x0000000000037245 */ /* 0x001fe20000201000 */
[----:B------:R-:W-:-:S03]  /*0470*/  FFMA R0, R8, R9, 0.0039215688593685626984 ;  /* 0x3b80808108007423 */ /* 0x000fc60000000009 */
[----:B------:R-:W0:Y:S01]  /*0480*/  FCHK P0, R3, 255 ;  /* 0x437f000003007902 */ /* 0x000e220000000000 */
[----:B------:R-:W-:-:S04]  /*0490*/  FFMA R8, R0, R3, RZ ;  /* 0x0000000300087223 */ /* 0x000fc800000000ff */
[----:B------:R-:W-:-:S04]  /*04a0*/  FFMA R9, R8, -255, R3 ;  /* 0xc37f000008097823 */ /* 0x000fc80000000003 */
[----:B------:R-:W-:Y:S01]  /*04b0*/  FFMA R9, R0, R9, R8 ;  /* 0x0000000900097223 */ /* 0x000fe20000000008 */
[----:B0-----:R-:W-:Y:S06]  /*04c0*/  @!P0 BRA `(.L_x_37) ;  /* 0x00000000000c8947 */ /* 0x001fec0003800000 */
[----:B------:R-:W-:-:S07]  /*04d0*/  MOV R8, 0x4f0 ;  /* 0x000004f000087802 */ /* 0x000fce0000000f00 */
[----:B------:R-:W-:Y:S05]  /*04e0*/  CALL.REL.NOINC `($__internal_1_$__cuda_sm3x_div_rn_noftz_f32_slowpath) ;  /* 0x0000000000607944 */ /* 0x000fea0003c00000 */
[----:B------:R-:W-:-:S07]  /*04f0*/  IMAD.MOV.U32 R9, RZ, RZ, R0 ;  /* 0x000000ffff097224 */ /* 0x000fce00078e0000 */
.L_x_37:
[----:B------:R-:W-:Y:S05]  /*0500*/  BSYNC.RECONVERGENT B1 ;  /* 0x0000000000017941 */ /* 0x000fea0003800200 */
.L_x_36:
[----:B------:R2:W-:Y:S02]  /*0510*/  STG.E desc[UR4][R4.64+0x8], R9 ;  /* 0x0000080904007986 */ /* 0x0005e4000c101904 */
.L_x_35:
[----:B------:R-:W-:Y:S05]  /*0520*/  BSYNC.RECONVERGENT B0 ;  /* 0x0000000000007941 */ /* 0x000fea0003800200 */
.L_x_34:
[----:B------:R-:W3:Y:S01]  /*0530*/  LDCU UR6, c[0x0][0x398] ;  /* 0x00007300ff0677ac */ /* 0x000ee20008000800 */
[----:B------:R-:W-:-:S05]  /*0540*/  VIADD R7, R7, 0x3 ;  /* 0x0000000307077836 */ /* 0x000fca0000000000 */
[----:B---3--:R-:W-:-:S13]  /*0550*/  ISETP.GE.AND P0, PT, R7, UR6, PT ;  /* 0x0000000607007c0c */ /* 0x008fda000bf06270 */
[----:B------:R-:W-:Y:S05]  /*0560*/  @P0 EXIT ;  /* 0x000000000000094d */ /* 0x000fea0003800000 */
[----:B0----5:R-:W0:Y:S01]  /*0570*/  I2F.U8 R3, R2.B3 ;  /* 0x3000000200037306 */ /* 0x021e220000001000 */
[----:B------:R-:W-:Y:S01]  /*0580*/  MOV R7, 0x3b808081 ;  /* 0x3b80808100077802 */ /* 0x000fe20000000f00 */
[----:B------:R-:W-:Y:S04]  /*0590*/  BSSY.RECONVERGENT B0, `(.L_x_38) ;  /* 0x000000b000007945 */ /* 0x000fe80003800200 */
[----:B------:R-:W-:-:S04]  /*05a0*/  FFMA R0, R7, -R6, 1 ;  /* 0x3f80000007007423 */ /* 0x000fc80000000806 */
[----:B------:R-:W-:Y:S01]  /*05b0*/  FFMA R0, R0, R7, 0.0039215688593685626984 ;  /* 0x3b80808100007423 */ /* 0x000fe20000000007 */
[----:B0-----:R-:W0:Y:S03]  /*05c0*/  FCHK P0, R3, 255 ;  /* 0x437f000003007902 */ /* 0x001e260000000000 */
[----:B------:R-:W-:-:S04]  /*05d0*/  FFMA R8, R0, R3, RZ ;  /* 0x0000000300087223 */ /* 0x000fc800000000ff */
[----:B------:R-:W-:-:S04]  /*05e0*/  FFMA R7, R8, -255, R3 ;  /* 0xc37f000008077823 */ /* 0x000fc80000000003 */
[----:B------:R-:W-:Y:S01]  /*05f0*/  FFMA R7, R0, R7, R8 ;  /* 0x0000000700077223 */ /* 0x000fe20000000008 */
[----:B0-----:R-:W-:Y:S06]  /*0600*/  @!P0 BRA `(.L_x_39) ;  /* 0x00000000000c8947 */ /* 0x001fec0003800000 */
[----:B------:R-:W-:-:S07]  /*0610*/  MOV R8, 0x630 ;  /* 0x0000063000087802 */ /* 0x000fce0000000f00 */
[----:B-12---:R-:W-:Y:S05]  /*0620*/  CALL.REL.NOINC `($__internal_1_$__cuda_sm3x_div_rn_noftz_f32_slowpath) ;  /* 0x0000000000107944 */ /* 0x006fea0003c00000 */
[----:B------:R-:W-:-:S07]  /*0630*/  IMAD.MOV.U32 R7, RZ, RZ, R0 ;  /* 0x000000ffff077224 */ /* 0x000fce00078e0000 */
.L_x_39:
[----:B------:R-:W-:Y:S05]  /*0640*/  BSYNC.RECONVERGENT B0 ;  /* 0x0000000000007941 */ /* 0x000fea0003800200 */
.L_x_38:
[----:B------:R-:W-:Y:S01]  /*0650*/  STG.E desc[UR4][R4.64+0xc], R7 ;  /* 0x00000c0704007986 */ /* 0x000fe2000c101904 */
[----:B------:R-:W-:Y:S05]  /*0660*/  EXIT ;  /* 0x000000000000794d */ /* 0x000fea0003800000 */
        .weak           $__internal_1_$__cuda_sm3x_div_rn_noftz_f32_slowpath
        .type           $__internal_1_$__cuda_sm3x_div_rn_noftz_f32_slowpath,@function
        .size           $__internal_1_$__cuda_sm3x_div_rn_noftz_f32_slowpath,(.L_x_61 - $__internal_1_$__cuda_sm3x_div_rn_noftz_f32_slowpath)
$__internal_1_$__cuda_sm3x_div_rn_noftz_f32_slowpath:
        /* <DEDUP_REMOVED lines=12> */
[----:B------:R-:W-:Y:S01]  /*0730*/  HFMA2 R0, -RZ, RZ, 3.748046875, 0 ;  /* 0x437f0000ff007431 */ /* 0x000fe200000001ff */
        /* <DEDUP_REMOVED lines=23> */
.L_x_41:
[----:B------:R-:W-:Y:S01]  /*08b0*/  LEA R11, R10, 0xc0800000, 0x17 ;  /* 0xc08000000a0b7811 */ /* 0x000fe200078eb8ff */
[----:B------:R-:W-:Y:S04]  /*08c0*/  BSSY.RECONVERGENT B3, `(.L_x_46) ;  /* 0x0000036000037945 */ /* 0x000fe80003800200 */
[----:B------:R-:W-:Y:S01]  /*08d0*/  IMAD.IADD R12, R12, 0x1, -R11 ;  /* 0x000000010c0c7824 */ /* 0x000fe200078e0a0b */
[----:B------:R-:W-:-:S03]  /*08e0*/  IADD3 R11, PT, PT, R14, -0x7f, RZ ;  /* 0xffffff810e0b7810 */ /* 0x000fc60007ffe0ff */
        /* <DEDUP_REMOVED lines=31> */
[----:B------:R-:W-:Y:S02]  /*0ae0*/  ISETP.NE.AND P1, PT, R11, RZ, PT ;  /* 0x000000ff0b00720c */ /* 0x000fe40003f25270 */
[----:B------:R-:W-:-:S02]  /*0af0*/  LOP3.LUT R9, R9, 0x800000, RZ, 0xfc, !PT ;  /* 0x0080000009097812 */ /* 0x000fc400078efcff */
[----:B------:R-:W-:Y:S02]  /*0b00*/  IADD3 R11, PT, PT, -R11, RZ, RZ ;  /* 0x000000ff0b0b7210 */ /* 0x000fe40007ffe1ff */
[----:B------:R-:W-:Y:S02]  /*0b10*/  SHF.L.U32 R12, R9, R12, RZ ;  /* 0x0000000c090c7219 */ /* 0x000fe400000006ff */
[----:B------:R-:W-:Y:S02]  /*0b20*/  FSETP.NEU.FTZ.AND P0, PT, R3, R10, PT ;  /* 0x0000000a0300720b */ /* 0x000fe40003f1d000 */
[----:B------:R-:W-:Y:S02]  /*0b30*/  SEL R10, R11, RZ, P2 ;  /* 0x000000ff0b0a7207 */ /* 0x000fe40001000000 */
[----:B------:R-:W-:Y:S02]  /*0b40*/  ISETP.NE.AND P1, PT, R12, RZ, P1 ;  /* 0x000000ff0c00720c */ /* 0x000fe40000f25270 */
[----:B------:R-:W-:-:S02]  /*0b50*/  SHF.R.U32.HI R10, RZ, R10, R9 ;  /* 0x0000000aff0a7219 */ /* 0x000fc40000011609 */
[----:B------:R-:W-:Y:S02]  /*0b60*/  PLOP3.LUT P0, PT, P0, P1, PT, 0xf8, 0x8f ;  /* 0x00000000008f781c */ /* 0x000fe40000703f70 */
[----:B------:R-:W-:Y:S02]  /*0b70*/  SHF.R.U32.HI R12, RZ, 0x1, R10 ;  /* 0x00000001ff0c7819 */ /* 0x000fe4000001160a */
[----:B------:R-:W-:-:S04]  /*0b80*/  SEL R3, RZ, 0x1, !P0 ;  /* 0x00000001ff037807 */ /* 0x000fc80004000000 */
[----:B------:R-:W-:-:S04]  /*0b90*/  LOP3.LUT R3, R3, 0x1, R12, 0xf8, !PT ;  /* 0x0000000103037812 */ /* 0x000fc800078ef80c */
[----:B------:R-:W-:-:S05]  /*0ba0*/  LOP3.LUT R3, R3, R10, RZ, 0xc0, !PT ;  /* 0x0000000a03037212 */ /* 0x000fca00078ec0ff */
[----:B------:R-:W-:-:S05]  /*0bb0*/  IMAD.IADD R3, R12, 0x1, R3 ;  /* 0x000000010c037824 */ /* 0x000fca00078e0203 */
[----:B------:R-:W-:Y:S01]  /*0bc0*/  LOP3.LUT R0, R3, R0, RZ, 0xfc, !PT ;  /* 0x0000000003007212 */ /* 0x000fe200078efcff */
[----:B------:R-:W-:Y:S06]  /*0bd0*/  BRA `(.L_x_49) ;  /* 0x0000000000107947 */ /* 0x000fec0003800000 */
.L_x_48:
[----:B------:R-:W-:-:S04]  /*0be0*/  LOP3.LUT R0, R0, 0x80000000, RZ, 0xc0, !PT ;  /* 0x8000000000007812 */ /* 0x000fc800078ec0ff */
[----:B------:R-:W-:Y:S01]  /*0bf0*/  LOP3.LUT R0, R0, 0x7f800000, RZ, 0xfc, !PT ;  /* 0x7f80000000007812 */ /* 0x000fe200078efcff */
[----:B------:R-:W-:Y:S06]  /*0c00*/  BRA `(.L_x_49) ;  /* 0x0000000000047947 */ /* 0x000fec0003800000 */
.L_x_47:
[----:B------:R-:W-:-:S07]  /*0c10*/  IMAD R0, R10, 0x800000, R0 ;  /* 0x008000000a007824 */ /* 0x000fce00078e0200 */
.L_x_49:
[----:B------:R-:W-:Y:S05]  /*0c20*/  BSYNC.RECONVERGENT B3 ;  /* 0x0000000000037941 */ /* 0x000fea0003800200 */
.L_x_46:
[----:B------:R-:W-:Y:S05]  /*0c30*/  BRA `(.L_x_50) ;  /* 0x0000000000207947 */ /* 0x000fea0003800000 */
.L_x_45:
[----:B------:R-:W-:-:S04]  /*0c40*/  LOP3.LUT R0, R12, 0x80000000, R3, 0x48, !PT ;  /* 0x800000000c007812 */ /* 0x000fc800078e4803 */
[----:B------:R-:W-:Y:S01]  /*0c50*/  LOP3.LUT R0, R0, 0x7f800000, RZ, 0xfc, !PT ;  /* 0x7f80000000007812 */ /* 0x000fe200078efcff */
[----:B------:R-:W-:Y:S06]  /*0c60*/  BRA `(.L_x_50) ;  /* 0x0000000000147947 */ /* 0x000fec0003800000 */
.L_x_44:
[----:B------:R-:W-:Y:S01]  /*0c70*/  LOP3.LUT R0, R12, 0x80000000, R3, 0x48, !PT ;  /* 0x800000000c007812 */ /* 0x000fe200078e4803 */
[----:B------:R-:W-:Y:S06]  /*0c80*/  BRA `(.L_x_50) ;  /* 0x00000000000c7947 */ /* 0x000fec0003800000 */
.L_x_43:
[----:B------:R-:W0:Y:S01]  /*0c90*/  MUFU.RSQ R0, -QNAN ;  /* 0xffc0000000007908 */ /* 0x000e220000001400 */
[----:B------:R-:W-:Y:S05]  /*0ca0*/  BRA `(.L_x_50) ;  /* 0x0000000000047947 */ /* 0x000fea0003800000 */
.L_x_42:
[----:B------:R-:W-:-:S07]  /*0cb0*/  FADD.FTZ R0, R3, R0 ;  /* 0x0000000003007221 */ /* 0x000fce0000010000 */
.L_x_50:
[----:B------:R-:W-:Y:S05]  /*0cc0*/  BSYNC.RECONVERGENT B2 ;  /* 0x0000000000027941 */ /* 0x000fea0003800200 */
.L_x_40:
[----:B------:R-:W-:-:S04]  /*0cd0*/  IMAD.MOV.U32 R9, RZ, RZ, 0x0 ;  /* 0x00000000ff097424 */ /* 0x000fc800078e00ff */
[----:B0-----:R-:W-:Y:S05]  /*0ce0*/  RET.REL.NODEC R8 `(_Z22map_cast_u8_to_f32_v_nPKjiPfi) ;  /* 0xfffffff008c47950 */ /* 0x001fea0003c3ffff */
.L_x_51:
        /* <DEDUP_REMOVED lines=9> */
.L_x_61:


//--------------------- .text._Z21map_cast_u8_to_f32_vsPKjiPfi --------------------------
	.section	.text._Z21map_cast_u8_to_f32_vsPKjiPfi,"ax",@progbits
	.align	128
        .global         _Z21map_cast_u8_to_f32_vsPKjiPfi
        .type           _Z21map_cast_u8_to_f32_vsPKjiPfi,@function
        .size           _Z21map_cast_u8_to_f32_vsPKjiPfi,(.L_x_69 - _Z21map_cast_u8_to_f32_vsPKjiPfi)
        .other          _Z21map_cast_u8_to_f32_vsPKjiPfi,@"STO_CUDA_ENTRY STV_DEFAULT"
_Z21map_cast_u8_to_f32_vsPKjiPfi:
.text._Z21map_cast_u8_to_f32_vsPKjiPfi:
        /* <DEDUP_REMOVED lines=11> */
[----:B------:R-:W2:Y:S01]  /*00b0*/  LDCU UR8, c[0x0][0x398] ;  /* 0x00007300ff0877ac */ /* 0x000ea20008000800 */
[----:B0-----:R-:W-:-:S06]  /*00c0*/  IMAD.WIDE R4, R7, 0x4, R4 ;  /* 0x0000000407047825 */ /* 0x001fcc00078e0204 */
[----:B-1----:R0:W3:Y:S01]  /*00d0*/  LDG.E R4, desc[UR6][R4.64] ;  /* 0x0000000604047981 */ /* 0x0020e2000c1e1900 */
[----:B------:R-:W1:Y:S01]  /*00e0*/  S2UR UR5, SR_CgaCtaId ;  /* 0x00000000000579c3 */ /* 0x000e620000008800 */
[----:B------:R-:W-:Y:S01]  /*00f0*/  IMAD R2, R3, 0x4, R0 ;  /* 0x0000000403027824 */ /* 0x000fe200078e0200 */
[----:B------:R-:W-:Y:S01]  /*0100*/  UMOV UR4, 0x400 ;  /* 0x0000040000047882 */ /* 0x000fe20000000000 */
[----:B------:R-:W-:Y:S02]  /*0110*/  IMAD.SHL.U32 R3, R0, 0x4, RZ ;  /* 0x0000000400037824 */ /* 0x000fe400078e00ff */
[C---:B------:R-:W-:Y:S01]  /*0120*/  VIADD R7, R2.reuse, 0x400 ;  /* 0x0000040002077836 */ /* 0x040fe20000000000 */
[C---:B--2---:R-:W-:Y:S01]  /*0130*/  ISETP.GE.AND P0, PT, R2.reuse, UR8, PT ;  /* 0x0000000802007c0c */ /* 0x044fe2000bf06270 */
[----:B------:R-:W-:Y:S01]  /*0140*/  VIADD R8, R2, 0x800 ;  /* 0x0000080002087836 */ /* 0x000fe20000000000 */
[----:B0-----:R-:W-:Y:S01]  /*0150*/  LEA.HI R5, R0, R3, RZ, 0x1d ;  /* 0x0000000300057211 */ /* 0x001fe200078fe8ff */
[----:B------:R-:W-:Y:S01]  /*0160*/  VIADD R14, R2, 0xc00 ;  /* 0x00000c00020e7836 */ /* 0x000fe20000000000 */
[----:B------:R-:W-:-:S02]  /*0170*/  ISETP.GE.AND P1, PT, R7, UR8, PT ;  /* 0x0000000807007c0c */ /* 0x000fc4000bf26270 */
[----:B------:R-:W-:Y:S02]  /*0180*/  LEA.HI R3, R3, R3, RZ, 0x1b ;  /* 0x0000000303037211 */ /* 0x000fe400078fd8ff */
[----:B------:R-:W-:Y:S02]  /*0190*/  ISETP.GE.AND P2, PT, R8, UR8, PT ;  /* 0x0000000808007c0c */ /* 0x000fe4000bf46270 */
[----:B------:R-:W-:Y:S01]  /*01a0*/  ISETP.GE.AND P3, PT, R14, UR8, PT ;  /* 0x000000080e007c0c */ /* 0x000fe2000bf66270 */
[----:B-1----:R-:W-:-:S06]  /*01b0*/  ULEA UR4, UR5, UR4, 0x18 ;  /* 0x0000000405047291 */ /* 0x002fcc000f8ec0ff */
[----:B------:R-:W-:-:S04]  /*01c0*/  @!P1 LOP3.LUT R7, R0, 0x400, RZ, 0xfc, !PT ;  /* 0x0000040000079812 */ /* 0x000fc800078efcff */
[----:B------:R-:W-:Y:S02]  /*01d0*/  @!P2 LOP3.LUT R11, R0, 0x800, RZ, 0xfc, !PT ;  /* 0x00000800000ba812 */ /* 0x000fe400078efcff */
[----:B------:R-:W-:Y:S02]  /*01e0*/  LEA R8, R3, UR4, 0x2 ;  /* 0x0000000403087c11 */ /* 0x000fe4000f8e10ff */
[----:B------:R-:W-:Y:S02]  /*01f0*/  LEA R5, R5, UR4, 0x2 ;  /* 0x0000000405057c11 */ /* 0x000fe4000f8e10ff */
[-C--:B------:R-:W-:Y:S02]  /*0200*/  @!P1 LEA.HI R10, R7, R0.reuse, RZ, 0x1b ;  /* 0x00000000070a9211 */ /* 0x080fe400078fd8ff */
[----:B------:R-:W-:Y:S02]  /*0210*/  @!P2 LEA.HI R11, R11, R0, RZ, 0x1b ;  /* 0x000000000b0ba211 */ /* 0x000fe400078fd8ff */
[----:B------:R-:W-:Y:S01]  /*0220*/  @!P1 LEA R10, R10, UR4, 0x2 ;  /* 0x000000040a0a9c11 */ /* 0x000fe2000f8e10ff */
[----:B---3--:R-:W0:Y:S01]  /*0230*/  I2F.U8 R6, R4 ;  /* 0x0000000400067306 */ /* 0x008e220000001000 */
[----:B------:R-:W-:-:S04]  /*0240*/  SHF.R.U32.HI R3, RZ, 0x8, R4 ;  /* 0x00000008ff037819 */ /* 0x000fc80000011604 */
[----:B------:R-:W-:-:S03]  /*0250*/  LOP3.LUT R3, R3, 0xff, RZ, 0xc0, !PT ;  /* 0x000000ff03037812 */ /* 0x000fc600078ec0ff */
[----:B------:R1:W2:Y:S01]  /*0260*/  I2F.U8 R9, R4.B3 ;  /* 0x3000000400097306 */ /* 0x0002a20000001000 */
[----:B------:R-:W-:Y:S01]  /*0270*/  I2FP.F32.U32 R3, R3 ;  /* 0x0000000300037245 */ /* 0x000fe20000201000 */
[----:B0-----:R0:W-:Y:S01]  /*0280*/  STS [R5], R6 ;  /* 0x0000000605007388 */ /* 0x0011e20000000800 */
[----:B-1----:R-:W-:-:S03]  /*0290*/  SHF.R.U32.HI R4, RZ, 0x10, R4 ;  /* 0x00000010ff047819 */ /* 0x002fc60000011604 */
[----:B------:R1:W-:Y:S01]  /*02a0*/  STS [R8+0x4], R3 ;  /* 0x0000040308007388 */ /* 0x0003e20000000800 */
[----:B------:R-:W-:-:S03]  /*02b0*/  LOP3.LUT R12, R4, 0xff, RZ, 0xc0, !PT ;  /* 0x000000ff040c7812 */ /* 0x000fc600078ec0ff */
[----:B--2---:R-:W-:Y:S01]  /*02c0*/  STS [R8+0xc], R9 ;  /* 0x00000c0908007388 */ /* 0x004fe20000000800 */
[----:B------:R-:W-:Y:S02]  /*02d0*/  @!P0 LEA.HI R4, R0, R0, RZ, 0x1b ;  /* 0x0000000000048211 */ /* 0x000fe400078fd8ff */
[----:B------:R-:W-:Y:S02]  /*02e0*/  I2FP.F32.U32 R7, R12 ;  /* 0x0000000c00077245 */ /* 0x000fe40000201000 */
[----:B0-----:R-:W-:Y:S02]  /*02f0*/  @!P0 LEA R6, R4, UR4, 0x2 ;  /* 0x0000000404068c11 */ /* 0x001fe4000f8e10ff */
[----:B------:R-:W-:Y:S01]  /*0300*/  @!P2 LEA R12, R11, UR4, 0x2 ;  /* 0x000000040b0cac11 */ /* 0x000fe2000f8e10ff */
[----:B------:R-:W-:Y:S01]  /*0310*/  STS [R8+0x8], R7 ;  /* 0x0000080708007388 */ /* 0x000fe20000000800 */
[----:B------:R-:W1:Y:S08]  /*0320*/  LDC.64 R4, c[0x0][0x390] ;  /* 0x0000e400ff047b82 */ /* 0x000e700000000a00 */
[----:B------:R-:W-:Y:S01]  /*0330*/  BAR.SYNC.DEFER_BLOCKING 0x0 ;  /* 0x0000000000007b1d */ /* 0x000fe20000010000 */
[----:B-1----:R-:W-:-:S05]  /*0340*/  IMAD.WIDE R2, R2, 0x4, R4 ;  /* 0x0000000402027825 */ /* 0x002fca00078e0204 */
[----:B------:R-:W0:Y:S04]  /*0350*/  @!P0 LDS R9, [R6] ;  /* 0x0000000006098984 */ /* 0x000e280000000800 */
[----:B------:R-:W1:Y:S04]  /*0360*/  @!P1 LDS R11, [R10+0x1000] ;  /* 0x001000000a0b9984 */ /* 0x000e680000000800 */
[----:B------:R-:W2:Y:S04]  /*0370*/  @!P2 LDS R13, [R12+0x2000] ;  /* 0x002000000c0da984 */ /* 0x000ea80000000800 */
[----:B0-----:R0:W-:Y:S04]  /*0380*/  @!P0 STG.E desc[UR6][R2.64], R9 ;  /* 0x0000000902008986 */ /* 0x0011e8000c101906 */
[----:B-1----:R0:W-:Y:S04]  /*0390*/  @!P1 STG.E desc[UR6][R2.64+0x1000], R11 ;  /* 0x0010000b02009986 */ /* 0x0021e8000c101906 */
[----:B--2---:R0:W-:Y:S01]  /*03a0*/  @!P2 STG.E desc[UR6][R2.64+0x2000], R13 ;  /* 0x0020000d0200a986 */ /* 0x0041e2000c101906 */
[----:B------:R-:W-:Y:S05]  /*03b0*/  @P3 EXIT ;  /* 0x000000000000394d */ /* 0x000fea0003800000 */
[----:B------:R-:W-:-:S04]  /*03c0*/  LOP3.LUT R5, R0, 0xc00, RZ, 0xfc, !PT ;  /* 0x00000c0000057812 */ /* 0x000fc800078efcff */
[----:B------:R-:W-:-:S04]  /*03d0*/  LEA.HI R5, R5, R0, RZ, 0x1b ;  /* 0x0000000005057211 */ /* 0x000fc800078fd8ff */
[----:B------:R-:W-:-:S06]  /*03e0*/  LEA R5, R5, UR4, 0x2 ;  /* 0x0000000405057c11 */ /* 0x000fcc000f8e10ff */
[----:B------:R-:W1:Y:S04]  /*03f0*/  LDS R5, [R5+0x3000] ;  /* 0x0030000005057984 */ /* 0x000e680000000800 */
[----:B-1----:R-:W-:Y:S01]  /*0400*/  STG.E desc[UR6][R2.64+0x3000], R5 ;  /* 0x0030000502007986 */ /* 0x002fe2000c101906 */
[----:B------:R-:W-:Y:S05]  /*0410*/  EXIT ;  /* 0x000000000000794d */ /* 0x000fea0003800000 */
.L_x_52:
        /* <DEDUP_REMOVED lines=14> */
.L_x_69:


//--------------------- .text._Z20map_cast_u8_to_f32_vPKjiPfi --------------------------
	.section	.text._Z20map_cast_u8_to_f32_vPKjiPfi,"ax",@progbits
	.align	128
        .global         _Z20map_cast_u8_to_f32_vPKjiPfi
        .type           _Z20map_cast_u8_to_f32_vPKjiPfi,@function
        .size           _Z20map_cast_u8_to_f32_vPKjiPfi,(.L_x_70 - _Z20map_cast_u8_to_f32_vPKjiPfi)
        .other          _Z20map_cast_u8_to_f32_vPKjiPfi,@"STO_CUDA_ENTRY STV_DEFAULT"
_Z20map_cast_u8_to_f32_vPKjiPfi:
.text._Z20map_cast_u8_to_f32_vPKjiPfi:
        /* <DEDUP_REMOVED lines=10> */
[----:B------:R-:W2:Y:S01]  /*00a0*/  LDCU UR6, c[0x0][0x398] ;  /* 0x00007300ff0677ac */ /* 0x000ea20008000800 */
[----:B0-----:R-:W-:-:S05]  /*00b0*/  IMAD.WIDE R2, R5, 0x4, R2 ;  /* 0x0000000405027825 */ /* 0x001fca00078e0202 */
[----:B-1----:R0:W3:Y:S01]  /*00c0*/  LDG.E R0, desc[UR4][R2.64] ;  /* 0x0000000402007981 */ /* 0x0020e2000c1e1900 */
[----:B------:R-:W-:Y:S02]  /*00d0*/  IMAD.SHL.U32 R7, R5, 0x4, RZ ;  /* 0x0000000405077824 */ /* 0x000fe400078e00ff */
[----:B------:R-:W1:Y:S02]  /*00e0*/  LDC.64 R4, c[0x0][0x390] ;  /* 0x0000e400ff047b82 */ /* 0x000e640000000a00 */
[C---:B------:R-:W-:Y:S01]  /*00f0*/  VIADD R6, R7.reuse, 0x1 ;  /* 0x0000000107067836 */ /* 0x040fe20000000000 */
[C---:B--2---:R-:W-:Y:S01]  /*0100*/  ISETP.GE.AND P0, PT, R7.reuse, UR6, PT ;  /* 0x0000000607007c0c */ /* 0x044fe2000bf06270 */
[----:B------:R-:W-:-:S03]  /*0110*/  VIADD R8, R7, 0x2 ;  /* 0x0000000207087836 */ /* 0x000fc60000000000 */
[----:B------:R-:W-:Y:S01]  /*0120*/  ISETP.GE.AND P1, PT, R6, UR6, PT ;  /* 0x0000000606007c0c */ /* 0x000fe2000bf26270 */
[----:B0-----:R-:W-:Y:S01]  /*0130*/  VIADD R3, R7, 0x3 ;  /* 0x0000000307037836 */ /* 0x001fe20000000000 */
[----:B------:R-:W-:-:S04]  /*0140*/  ISETP.GE.AND P2, PT, R8, UR6, PT ;  /* 0x0000000608007c0c */ /* 0x000fc8000bf46270 */
[----:B------:R-:W-:-:S03]  /*0150*/  ISETP.GE.AND P3, PT, R3, UR6, PT ;  /* 0x0000000603007c0c */ /* 0x000fc6000bf66270 */
[----:B---3--:R-:W0:Y:S04]  /*0160*/  @!P0 I2F.U8 R9, R0 ;  /* 0x0000000000098306 */ /* 0x008e280000001000 */
[--C-:B------:R-:W-:Y:S02]  /*0170*/  @!P1 SHF.R.U32.HI R6, RZ, 0x8, R0.reuse ;  /* 0x00000008ff069819 */ /* 0x100fe40000011600 */
[----:B------:R-:W-:Y:S02]  /*0180*/  @!P2 SHF.R.U32.HI R2, RZ, 0x10, R0 ;  /* 0x00000010ff02a819 */ /* 0x000fe40000011600 */
[----:B------:R-:W-:Y:S02]  /*0190*/  @!P1 LOP3.LUT R6, R6, 0xff, RZ, 0xc0, !PT ;  /* 0x000000ff06069812 */ /* 0x000fe400078ec0ff */
[----:B------:R-:W-:Y:S01]  /*01a0*/  @!P2 LOP3.LUT R8, R2, 0xff, RZ, 0xc0, !PT ;  /* 0x000000ff0208a812 */ /* 0x000fe200078ec0ff */
[----:B-1----:R-:W-:Y:S01]  /*01b0*/  IMAD.WIDE R2, R7, 0x4, R4 ;  /* 0x0000000407027825 */ /* 0x002fe200078e0204 */
[----:B------:R-:W-:-:S02]  /*01c0*/  @!P1 I2FP.F32.U32 R5, R6 ;  /* 0x0000000600059245 */ /* 0x000fc40000201000 */
[----:B------:R-:W-:-:S03]  /*01d0*/  @!P2 I2FP.F32.U32 R7, R8 ;  /* 0x000000080007a245 */ /* 0x000fc60000201000 */
[----:B------:R1:W-:Y:S04]  /*01e0*/  @!P1 STG.E desc[UR4][R2.64+0x4], R5 ;  /* 0x0000040502009986 */ /* 0x0003e8000c101904 */
[----:B0-----:R1:W-:Y:S04]  /*01f0*/  @!P0 STG.E desc[UR4][R2.64], R9 ;  /* 0x0000000902008986 */ /* 0x0013e8000c101904 */
[----:B------:R1:W-:Y:S01]  /*0200*/  @!P2 STG.E desc[UR4][R2.64+0x8], R7 ;  /* 0x000008070200a986 */ /* 0x0003e2000c101904 */
[----:B------:R-:W-:Y:S05]  /*0210*/  @P3 EXIT ;  /* 0x000000000000394d */ /* 0x000fea0003800000 */
[----:B-1----:R-:W0:Y:S02]  /*0220*/  I2F.U8 R5, R0.B3 ;  /* 0x3000000000057306 */ /* 0x002e240000001000 */
[----:B0-----:R-:W-:Y:S01]  /*0230*/  STG.E desc[UR4][R2.64+0xc], R5 ;  /* 0x00000c0502007986 */ /* 0x001fe2000c101904 */
[----:B------:R-:W-:Y:S05]  /*0240*/  EXIT ;  /* 0x000000000000794d */ /* 0x000fea0003800000 */
.L_x_53:
        /* <DEDUP_REMOVED lines=11> */
.L_x_70:


//--------------------- .text._Z27map_set_constant_f32_kernelPfif --------------------------
	.section	.text._Z27map_set_constant_f32_kernelPfif,"ax",@progbits
	.align	128
        .global         _Z27map_set_constant_f32_kernelPfif
        .type           _Z27map_set_constant_f32_kernelPfif,@function
        .size           _Z27map_set_constant_f32_kernelPfif,(.L_x_71 - _Z27map_set_constant_f32_kernelPfif)
        .other          _Z27map_set_constant_f32_kernelPfif,@"STO_CUDA_ENTRY STV_DEFAULT"
_Z27map_set_constant_f32_kernelPfif:
.text._Z27map_set_constant_f32_kernelPfif:
        /* <DEDUP_REMOVED lines=10> */
[----:B------:R-:W1:Y:S01]  /*00a0*/  LDC R7, c[0x0][0x38c] ;  /* 0x0000e300ff077b82 */ /* 0x000e620000000800 */
[----:B0-----:R-:W-:-:S05]  /*00b0*/  IMAD.WIDE R2, R5, 0x4, R2 ;  /* 0x0000000405027825 */ /* 0x001fca00078e0202 */
[----:B-1----:R-:W-:Y:S01]  /*00c0*/  STG.E desc[UR4][R2.64], R7 ;  /* 0x0000000702007986 */ /* 0x002fe2000c101904 */
[----:B------:R-:W-:Y:S05]  /*00d0*/  EXIT ;  /* 0x000000000000794d */ /* 0x000fea0003800000 */
.L_x_54:
        /* <DEDUP_REMOVED lines=10> */
.L_x_71:


//--------------------- .text._Z27map_set_constant_i32_kernelPiii --------------------------
	.section	.text._Z27map_set_constant_i32_kernelPiii,"ax",@progbits
	.align	128
        .global         _Z27map_set_constant_i32_kernelPiii
        .type           _Z27map_set_constant_i32_kernelPiii,@function
        .size           _Z27map_set_constant_i32_kernelPiii,(.L_x_72 - _Z27map_set_constant_i32_kernelPiii)
        .other          _Z27map_set_constant_i32_kernelPiii,@"STO_CUDA_ENTRY STV_DEFAULT"
_Z27map_set_constant_i32_kernelPiii:
.text._Z27map_set_constant_i32_kernelPiii:
        /* <DEDUP_REMOVED lines=14> */
.L_x_55:
        /* <DEDUP_REMOVED lines=10> */
.L_x_72:


//--------------------- .text._Z20map_print_f32_kernelPKfi --------------------------
	.section	.text._Z20map_print_f32_kernelPKfi,"ax",@progbits
	.align	128
        .global         _Z20map_print_f32_kernelPKfi
        .type           _Z20map_print_f32_kernelPKfi,@function
        .size           _Z20map_print_f32_kernelPKfi,(.L_x_73 - _Z20map_print_f32_kernelPKfi)
        .other          _Z20map_print_f32_kernelPKfi,@"STO_CUDA_ENTRY STV_DEFAULT"
_Z20map_print_f32_kernelPKfi:
.text._Z20map_print_f32_kernelPKfi:
[----:B------:R-:W0:Y:S01]  /*0000*/  LDC R1, c[0x0][0x37c] ;  /* 0x0000df00ff017b82 */ /* 0x000e220000000800 */
[----:B------:R-:W1:Y:S01]  /*0010*/  S2R R0, SR_TID.X ;  /* 0x0000000000007919 */ /* 0x000e620000002100 */
[----:B------:R-:W2:Y:S06]  /*0020*/  LDCU UR5, c[0x0][0x2fc] ;  /* 0x00005f80ff0577ac */ /* 0x000eac0008000800 */
[----:B------:R-:W1:Y:S01]  /*0030*/  S2UR UR6, SR_CTAID.X ;  /* 0x00000000000679c3 */ /* 0x000e620000002500 */
[----:B0-----:R-:W-:Y:S01]  /*0040*/  VIADD R1, R1, 0xfffffff0 ;  /* 0xfffffff001017836 */ /* 0x001fe20000000000 */
[----:B------:R-:W0:Y:S01]  /*0050*/  LDCU UR7, c[0x0][0x388] ;  /* 0x00007100ff0777ac */ /* 0x000e220008000800 */
[----:B------:R-:W3:Y:S05]  /*0060*/  LDCU UR4, c[0x0][0x2f8] ;  /* 0x00005f00ff0477ac */ /* 0x000eea0008000800 */
[----:B------:R-:W1:Y:S01]  /*0070*/  LDC R3, c[0x0][0x360] ;  /* 0x0000d800ff037b82 */ /* 0x000e620000000800 */
[----:B---3--:R-:W-:-:S05]  /*0080*/  IADD3 R6, P1, PT, R1, UR4, RZ ;  /* 0x0000000401067c10 */ /* 0x008fca000ff3e0ff */
[----:B--2---:R-:W-:Y:S02]  /*0090*/  IMAD.X R7, RZ, RZ, UR5, P1 ;  /* 0x00000005ff077e24 */ /* 0x004fe400088e06ff */
[----:B-1----:R-:W-:-:S05]  /*00a0*/  IMAD R0, R3, UR6, R0 ;  /* 0x0000000603007c24 */ /* 0x002fca000f8e0200 */
[----:B0-----:R-:W-:-:S13]  /*00b0*/  ISETP.GE.AND P0, PT, R0, UR7, PT ;  /* 0x0000000700007c0c */ /* 0x001fda000bf06270 */
[----:B------:R-:W-:Y:S05]  /*00c0*/  @P0 EXIT ;  /* 0x000000000000094d */ /* 0x000fea0003800000 */
[----:B------:R-:W0:Y:S01]  /*00d0*/  LDC.64 R2, c[0x0][0x380] ;  /* 0x0000e000ff027b82 */ /* 0x000e220000000a00 */
[----:B------:R-:W1:Y:S01]  /*00e0*/  LDCU.64 UR4, c[0x0][0x358] ;  /* 0x00006b00ff0477ac */ /* 0x000e620008000a00 */
[----:B0-----:R-:W-:-:S06]  /*00f0*/  IMAD.WIDE R2, R0, 0x4, R2 ;  /* 0x0000000400027825 */ /* 0x001fcc00078e0202 */
[----:B-1----:R-:W2:Y:S01]  /*0100*/  LDG.E R2, desc[UR4][R2.64] ;  /* 0x0000000402027981 */ /* 0x002ea2000c1e1900 */
[----:B------:R-:W-:Y:S01]  /*0110*/  MOV R10, 0x10 ;  /* 0x00000010000a7802 */ /* 0x000fe20000000f00 */
[----:B------:R-:W0:Y:S02]  /*0120*/  LDCU.64 UR4, c[0x4][0x8] ;  /* 0x01000100ff0477ac */ /* 0x000e240008000a00 */
[----:B------:R1:W-:Y:S03]  /*0130*/  STL [R1], R0 ;  /* 0x0000000001007387 */ /* 0x0003e60000100800 */
[----:B------:R-:W3:Y:S01]  /*0140*/  LDC.64 R10, c[0x4][R10] ;  /* 0x010000000a0a7b82 */ /* 0x000ee20000000a00 */
[----:B0-----:R-:W-:Y:S01]  /*0150*/  MOV R4, UR4 ;  /* 0x0000000400047c02 */ /* 0x001fe20008000f00 */
[----:B------:R-:W-:Y:S01]  /*0160*/  IMAD.U32 R5, RZ, RZ, UR5 ;  /* 0x00000005ff057e24 */ /* 0x000fe2000f8e00ff */
[----:B--2---:R-:W0:Y:S02]  /*0170*/  F2F.F64.F32 R8, R2 ;  /* 0x0000000200087310 */ /* 0x004e240000201800 */
[----:B0--3--:R1:W-:Y:S04]  /*0180*/  STL.64 [R1+0x8], R8 ;  /* 0x0000080801007387 */ /* 0x0093e80000100a00 */
[----:B------:R-:W-:-:S07]  /*0190*/  LEPC R20, `(.L_x_56) ;  /* 0x000000001014794e */ /* 0x000fce0000000000 */
[----:B-1----:R-:W-:Y:S05]  /*01a0*/  CALL.ABS.NOINC R10 ;  /* 0x000000000a007343 */ /* 0x002fea0003c00000 */
.L_x_56:
[----:B------:R-:W-:Y:S05]  /*01b0*/  EXIT ;  /* 0x000000000000794d */ /* 0x000fea0003800000 */
.L_x_57:
        /* <DEDUP_REMOVED lines=12> */
.L_x_73:


//--------------------- .text._Z20map_print_i32_kernelPKii --------------------------
	.section	.text._Z20map_print_i32_kernelPKii,"ax",@progbits
	.align	128
        .global         _Z20map_print_i32_kernelPKii
        .type           _Z20map_print_i32_kernelPKii,@function
        .size           _Z20map_print_i32_kernelPKii,(.L_x_74 - _Z20map_print_i32_kernelPKii)
        .other          _Z20map_print_i32_kernelPKii,@"STO_CUDA_ENTRY STV_DEFAULT"
_Z20map_print_i32_kernelPKii:
.text._Z20map_print_i32_kernelPKii:
        /* <DEDUP_REMOVED lines=15> */
[----:B0-----:R-:W-:-:S05]  /*00f0*/  IMAD.WIDE R8, R2, 0x4, R8 ;  /* 0x0000000402087825 */ /* 0x001fca00078e0208 */
[----:B-1----:R-:W2:Y:S01]  /*0100*/  LDG.E R3, desc[UR4][R8.64] ;  /* 0x0000000408037981 */ /* 0x002ea2000c1e1900 */
[----:B------:R-:W-:Y:S01]  /*0110*/  MOV R0, 0x10 ;  /* 0x0000001000007802 */ /* 0x000fe20000000f00 */
[----:B------:R-:W0:Y:S03]  /*0120*/  LDCU.64 UR4, c[0x4][URZ] ;  /* 0x01000000ff0477ac */ /* 0x000e260008000a00 */
[----:B------:R1:W3:Y:S01]  /*0130*/  LDC.64 R10, c[0x4][R0] ;  /* 0x01000000000a7b82 */ /* 0x0002e20000000a00 */
[----:B0-----:R-:W-:Y:S01]  /*0140*/  MOV R4, UR4 ;  /* 0x0000000400047c02 */ /* 0x001fe20008000f00 */
[----:B------:R-:W-:Y:S01]  /*0150*/  IMAD.U32 R5, RZ, RZ, UR5 ;  /* 0x00000005ff057e24 */ /* 0x000fe2000f8e00ff */
[----:B--23--:R1:W-:Y:S06]  /*0160*/  STL.64 [R1], R2 ;  /* 0x0000000201007387 */ /* 0x00c3ec0000100a00 */
[----:B------:R-:W-:-:S07]  /*0170*/  LEPC R20, `(.L_x_58) ;  /* 0x000000001014794e */ /* 0x000fce0000000000 */
[----:B-1----:R-:W-:Y:S05]  /*0180*/  CALL.ABS.NOINC R10 ;  /* 0x000000000a007343 */ /* 0x002fea0003c00000 */
.L_x_58:
[----:B------:R-:W-:Y:S05]  /*0190*/  EXIT ;  /* 0x000000000000794d */ /* 0x000fea0003800000 */
.L_x_59:
        /* <DEDUP_REMOVED lines=14> */
.L_x_74:


//--------------------- .nv.global.init           --------------------------
	.section	.nv.global.init,"aw",@progbits
.nv.global.init:
	.type		$str,@object
	.size		$str,($str$1 - $str)
$str:
        /*0000*/ 	.byte	0x44, 0x45, 0x42, 0x55, 0x47, 0x3a, 0x20, 0x70, 0x72, 0x69, 0x6e, 0x74, 0x3a, 0x20, 0x5b, 0x25
        /*0010*/ 	.byte	0x64, 0x5d, 0x20, 0x25, 0x64, 0x0a, 0x00
	.type		$str$1,@object
	.size		$str$1,(.L_1 - $str$1)
$str$1:
        /*0017*/ 	.byte	0x44, 0x45, 0x42, 0x55, 0x47, 0x3a, 0x20, 0x70, 0x72, 0x69, 0x6e, 0x74, 0x3a, 0x20, 0x5b, 0x25
        /*0027*/ 	.byte	0x64, 0x5d, 0x20, 0x25, 0x67, 0x0a, 0x00
.L_1:


//--------------------- .nv.shared.reserved.0     --------------------------
	.section	.nv.shared.reserved.0,"aw",@nobits
	.weak		__nv_reservedSMEM_offset_0_alias
	.size		__nv_reservedSMEM_offset_0_alias, 0, 64
	.other		__nv_reservedSMEM_offset_0_alias,@"STO_CUDA_RESERVED_SHARED STV_DEFAULT"
__nv_reservedSMEM_offset_0_alias:
	.zero		0
	.zero		64


//--------------------- .nv.shared._Z23map_cast_u8_to_f32_vs_nPKjiPfi --------------------------
	.section	.nv.shared._Z23map_cast_u8_to_f32_vs_nPKjiPfi,"aw",@nobits
	.sectionflags	@""
	.align	4
.nv.shared._Z23map_cast_u8_to_f32_vs_nPKjiPfi:
	.zero		17920


//--------------------- .nv.shared._Z21map_cast_u8_to_f32_vsPKjiPfi --------------------------
	.section	.nv.shared._Z21map_cast_u8_to_f32_vsPKjiPfi,"aw",@nobits
	.sectionflags	@""
	.align	4
.nv.shared._Z21map_cast_u8_to_f32_vsPKjiPfi:
	.zero		17920


//--------------------- .nv.constant0._Z18map_add_f16_as_f32PK6__halfiiPS_ --------------------------
	.section	.nv.constant0._Z18map_add_f16_as_f32PK6__halfiiPS_,"a",@progbits
	.sectionflags	@""
	.align	4
.nv.constant0._Z18map_add_f16_as_f32PK6__halfiiPS_:
	.zero		920


//--------------------- .nv.constant0._Z18map_add_f32_kernelPKfiPf --------------------------
	.section	.nv.constant0._Z18map_add_f32_kernelPKfiPf,"a",@progbits
	.sectionflags	@""
	.align	4
.nv.constant0._Z18map_add_f32_kernelPKfiPf:
	.zero		920


//--------------------- .nv.constant0._Z18map_add_i32_kernelPKiiPi --------------------------
	.section	.nv.constant0._Z18map_add_i32_kernelPKiiPi,"a",@progbits
	.sectionflags	@""
	.align	4
.nv.constant0._Z18map_add_i32_kernelPKiiPi:
	.zero		920


//--------------------- .nv.constant0._Z26map_cast_f32_to_f16_kernelPKfiP6__half --------------------------
	.section	.nv.constant0._Z26map_cast_f32_to_f16_kernelPKfiP6__half,"a",@progbits
	.sectionflags	@""
	.align	4
.nv.constant0._Z26map_cast_f32_to_f16_kernelPKfiP6__half:
	.zero		920


//--------------------- .nv.constant0._Z26map_cast_f16_to_f32_kernelPK6__halfiPf --------------------------
	.section	.nv.constant0._Z26map_cast_f16_to_f32_kernelPK6__halfiPf,"a",@progbits
	.sectionflags	@""
	.align	4
.nv.constant0._Z26map_cast_f16_to_f32_kernelPK6__halfiPf:
	.zero		920


//--------------------- .nv.constant0._Z23map_cast_u8_to_f32_vs_nPKjiPfi --------------------------
	.section	.nv.constant0._Z23map_cast_u8_to_f32_vs_nPKjiPfi,"a",@progbits
	.sectionflags	@""
	.align	4
.nv.constant0._Z23map_cast_u8_to_f32_vs_nPKjiPfi:
	.zero		924


//--------------------- .nv.constant0._Z22map_cast_u8_to_f32_v_nPKjiPfi --------------------------
	.section	.nv.constant0._Z22map_cast_u8_to_f32_v_nPKjiPfi,"a",@progbits
	.sectionflags	@""
	.align	4
.nv.constant0._Z22map_cast_u8_to_f32_v_nPKjiPfi:
	.zero		924


//--------------------- .nv.constant0._Z21map_cast_u8_to_f32_vsPKjiPfi --------------------------
	.section	.nv.constant0._Z21map_cast_u8_to_f32_vsPKjiPfi,"a",@progbits
	.sectionflags	@""
	.align	4
.nv.constant0._Z21map_cast_u8_to_f32_vsPKjiPfi:
	.zero		924


//--------------------- .nv.constant0._Z20map_cast_u8_to_f32_vPKjiPfi --------------------------
	.section	.nv.constant0._Z20map_cast_u8_to_f32_vPKjiPfi,"a",@progbits
	.sectionflags	@""
	.align	4
.nv.constant0._Z20map_cast_u8_to_f32_vPKjiPfi:
	.zero		924


//--------------------- .nv.constant0._Z27map_set_constant_f32_kernelPfif --------------------------
	.section	.nv.constant0._Z27map_set_constant_f32_kernelPfif,"a",@progbits
	.sectionflags	@""
	.align	4
.nv.constant0._Z27map_set_constant_f32_kernelPfif:
	.zero		912


//--------------------- .nv.constant0._Z27map_set_constant_i32_kernelPiii --------------------------
	.section	.nv.constant0._Z27map_set_constant_i32_kernelPiii,"a",@progbits
	.sectionflags	@""
	.align	4
.nv.constant0._Z27map_set_constant_i32_kernelPiii:
	.zero		912


//--------------------- .nv.constant0._Z20map_print_f32_kernelPKfi --------------------------
	.section	.nv.constant0._Z20map_print_f32_kernelPKfi,"a",@progbits
	.sectionflags	@""
	.align	4
.nv.constant0._Z20map_print_f32_kernelPKfi:
	.zero		908


//--------------------- .nv.constant0._Z20map_print_i32_kernelPKii --------------------------
	.section	.nv.constant0._Z20map_print_i32_kernelPKii,"a",@progbits
	.sectionflags	@""
	.align	4
.nv.constant0._Z20map_print_i32_kernelPKii:
	.zero		908


//--------------------- SYMBOLS --------------------------

	.type		.nv.reservedSmem.offset0,@object
	.size		.nv.reservedSmem.offset0,0x4
	.type		.nv.reservedSmem.cap,@object
	.size		.nv.reservedSmem.cap,0x4
	.type		vprintf,@function
